	.target	sm_90a

	.elftype	@"ET_EXEC"


//--------------------- .note.nv.tkinfo           --------------------------
	.section	.note.nv.tkinfo,"",@"SHT_NOTE"
	.sectionflags	@"SHF_NOTE_NV_TKINFO"
	.tkinfo
        /*0018*/ 	.word	0x00000002
        /*0030*/ 	.string	""
        /*0030*/ 	.string	"ptxas"
        /*0030*/ 	.string	"Cuda compilation tools, release 13.0, V13.0.88"
        /*0030*/ 	.string	"Build cuda_13.0.r13.0/compiler.36424714_0"
        /*0030*/ 	.string	"-arch sm_90a -m 64 "



//--------------------- .note.nv.cuinfo           --------------------------
	.section	.note.nv.cuinfo,"",@"SHT_NOTE"
	.sectionflags	@"SHF_NOTE_NV_CUINFO"
        /*0018*/ 	.short	0x0002
        /*001a*/ 	.short	0x005a
        /*001c*/ 	.short	0x0082
	.zero		2


//--------------------- .nv.info                  --------------------------
	.section	.nv.info,"",@"SHT_CUDA_INFO"
	.align	4


	//----- nvinfo : EIATTR_REGCOUNT
	.align		4
        /*0000*/ 	.byte	0x04, 0x2f
        /*0002*/ 	.short	(.L_15 - .L_14)
	.align		4
.L_14:
        /*0004*/ 	.word	index@(_ZN7cutlass13device_kernelINS_4gemm6kernel13GemmUniversalIN4cute5tupleIJiiiiEEENS1_10collective13CollectiveMmaINS1_34MainloopSm90TmaGmmaWarpSpecializedILi16ENS5_IJNS4_1CILi2EEENSA_ILi1EEESC_EEENS1_35KernelTmaWarpSpecializedCooperativeEEENS5_IJNSA_ILi192EEENSA_ILi256EEENSA_ILi32EEEEEEaNS5_IJlSC_lEEEaSK_NS4_8TiledMMAINS4_8MMA_AtomIJNS4_4SM904GMMA27MMA_64x256x32_S32S8S8_SS_TNEEEENS4_6LayoutISD_NS5_IJSC_NSA_ILi0EEESS_EEEEENS5_IJNS4_10UnderscoreESV_SV_EEEEENS4_13SM90_TMA_LOADENS4_14ComposedLayoutINS4_7SwizzleILi1ELi4ELi3EEENS4_18smem_ptr_flag_bitsILi8EEENSR_INS5_IJNSA_ILi8EEESI_EEENS5_IJSI_SC_EEEEEEEvNS4_8identityENS4_23SM90_TMA_LOAD_MULTICASTES18_vS19_EENS_8epilogue10collective6detail29Sm90TmaWarpSpecializedAdapterINS1D_15DefaultEpilogueIaSK_SK_NS1C_6thread17LinearCombinationIaLi1EiiLNS1H_9ScaleType4KindE0ELNS_15FloatRoundStyleE2EaEENS1_15EpilogueDefaultEEEEEvvEEEEvNT_6ParamsE)
        /*0008*/ 	.word	0x000000a8


	//----- nvinfo : EIATTR_FRAME_SIZE
	.align		4
.L_15:
        /*000c*/ 	.byte	0x04, 0x11
        /*000e*/ 	.short	(.L_17 - .L_16)
	.align		4
.L_16:
        /*0010*/ 	.word	index@(_ZN7cutlass13device_kernelINS_4gemm6kernel13GemmUniversalIN4cute5tupleIJiiiiEEENS1_10collective13CollectiveMmaINS1_34MainloopSm90TmaGmmaWarpSpecializedILi16ENS5_IJNS4_1CILi2EEENSA_ILi1EEESC_EEENS1_35KernelTmaWarpSpecializedCooperativeEEENS5_IJNSA_ILi192EEENSA_ILi256EEENSA_ILi32EEEEEEaNS5_IJlSC_lEEEaSK_NS4_8TiledMMAINS4_8MMA_AtomIJNS4_4SM904GMMA27MMA_64x256x32_S32S8S8_SS_TNEEEENS4_6LayoutISD_NS5_IJSC_NSA_ILi0EEESS_EEEEENS5_IJNS4_10UnderscoreESV_SV_EEEEENS4_13SM90_TMA_LOADENS4_14ComposedLayoutINS4_7SwizzleILi1ELi4ELi3EEENS4_18smem_ptr_flag_bitsILi8EEENSR_INS5_IJNSA_ILi8EEESI_EEENS5_IJSI_SC_EEEEEEEvNS4_8identityENS4_23SM90_TMA_LOAD_MULTICASTES18_vS19_EENS_8epilogue10collective6detail29Sm90TmaWarpSpecializedAdapterINS1D_15DefaultEpilogueIaSK_SK_NS1C_6thread17LinearCombinationIaLi1EiiLNS1H_9ScaleType4KindE0ELNS_15FloatRoundStyleE2EaEENS1_15EpilogueDefaultEEEEEvvEEEEvNT_6ParamsE)
        /*0014*/ 	.word	0x000002e8


	//----- nvinfo : EIATTR_MIN_STACK_SIZE
	.align		4
.L_17:
        /*0018*/ 	.byte	0x04, 0x12
        /*001a*/ 	.short	(.L_19 - .L_18)
	.align		4
.L_18:
        /*001c*/ 	.word	index@(_ZN7cutlass13device_kernelINS_4gemm6kernel13GemmUniversalIN4cute5tupleIJiiiiEEENS1_10collective13CollectiveMmaINS1_34MainloopSm90TmaGmmaWarpSpecializedILi16ENS5_IJNS4_1CILi2EEENSA_ILi1EEESC_EEENS1_35KernelTmaWarpSpecializedCooperativeEEENS5_IJNSA_ILi192EEENSA_ILi256EEENSA_ILi32EEEEEEaNS5_IJlSC_lEEEaSK_NS4_8TiledMMAINS4_8MMA_AtomIJNS4_4SM904GMMA27MMA_64x256x32_S32S8S8_SS_TNEEEENS4_6LayoutISD_NS5_IJSC_NSA_ILi0EEESS_EEEEENS5_IJNS4_10UnderscoreESV_SV_EEEEENS4_13SM90_TMA_LOADENS4_14ComposedLayoutINS4_7SwizzleILi1ELi4ELi3EEENS4_18smem_ptr_flag_bitsILi8EEENSR_INS5_IJNSA_ILi8EEESI_EEENS5_IJSI_SC_EEEEEEEvNS4_8identityENS4_23SM90_TMA_LOAD_MULTICASTES18_vS19_EENS_8epilogue10collective6detail29Sm90TmaWarpSpecializedAdapterINS1D_15DefaultEpilogueIaSK_SK_NS1C_6thread17LinearCombinationIaLi1EiiLNS1H_9ScaleType4KindE0ELNS_15FloatRoundStyleE2EaEENS1_15EpilogueDefaultEEEEEvvEEEEvNT_6ParamsE)
        /*0020*/ 	.word	0x000002e8
.L_19:


//--------------------- .nv.compat                --------------------------
	.section	.nv.compat,"",@"SHT_CUDA_COMPAT_INFO"
	.align	4
        /*0000*/ 	.byte	0x02, 0x09, 0x01, 0x00, 0x02, 0x02, 0x04, 0x00, 0x02, 0x05, 0x05, 0x00, 0x03, 0x07, 0x01, 0x01
        /*0010*/ 	.byte	0x02, 0x03, 0x01, 0x00, 0x02, 0x06, 0x01, 0x00, 0x04, 0x0b, 0x08, 0x00, 0x00, 0x00, 0x00, 0x00
        /*0020*/ 	.byte	0x00, 0x00, 0x00, 0x00


//--------------------- .nv.info._ZN7cutlass13device_kernelINS_4gemm6kernel13GemmUniversalIN4cute5tupleIJiiiiEEENS1_10collective13CollectiveMmaINS1_34MainloopSm90TmaGmmaWarpSpecializedILi16ENS5_IJNS4_1CILi2EEENSA_ILi1EEESC_EEENS1_35KernelTmaWarpSpecializedCooperativeEEENS5_IJNSA_ILi192EEENSA_ILi256EEENSA_ILi32EEEEEEaNS5_IJlSC_lEEEaSK_NS4_8TiledMMAINS4_8MMA_AtomIJNS4_4SM904GMMA27MMA_64x256x32_S32S8S8_SS_TNEEEENS4_6LayoutISD_NS5_IJSC_NSA_ILi0EEESS_EEEEENS5_IJNS4_10UnderscoreESV_SV_EEEEENS4_13SM90_TMA_LOADENS4_14ComposedLayoutINS4_7SwizzleILi1ELi4ELi3EEENS4_18smem_ptr_flag_bitsILi8EEENSR_INS5_IJNSA_ILi8EEESI_EEENS5_IJSI_SC_EEEEEEEvNS4_8identityENS4_23SM90_TMA_LOAD_MULTICASTES18_vS19_EENS_8epilogue10collective6detail29Sm90TmaWarpSpecializedAdapterINS1D_15DefaultEpilogueIaSK_SK_NS1C_6thread17LinearCombinationIaLi1EiiLNS1H_9ScaleType4KindE0ELNS_15FloatRoundStyleE2EaEENS1_15EpilogueDefaultEEEEEvvEEEEvNT_6ParamsE --------------------------
	.section	.nv.info._ZN7cutlass13device_kernelINS_4gemm6kernel13GemmUniversalIN4cute5tupleIJiiiiEEENS1_10collective13CollectiveMmaINS1_34MainloopSm90TmaGmmaWarpSpecializedILi16ENS5_IJNS4_1CILi2EEENSA_ILi1EEESC_EEENS1_35KernelTmaWarpSpecializedCooperativeEEENS5_IJNSA_ILi192EEENSA_ILi256EEENSA_ILi32EEEEEEaNS5_IJlSC_lEEEaSK_NS4_8TiledMMAINS4_8MMA_AtomIJNS4_4SM904GMMA27MMA_64x256x32_S32S8S8_SS_TNEEEENS4_6LayoutISD_NS5_IJSC_NSA_ILi0EEESS_EEEEENS5_IJNS4_10UnderscoreESV_SV_EEEEENS4_13SM90_TMA_LOADENS4_14ComposedLayoutINS4_7SwizzleILi1ELi4ELi3EEENS4_18smem_ptr_flag_bitsILi8EEENSR_INS5_IJNSA_ILi8EEESI_EEENS5_IJSI_SC_EEEEEEEvNS4_8identityENS4_23SM90_TMA_LOAD_MULTICASTES18_vS19_EENS_8epilogue10collective6detail29Sm90TmaWarpSpecializedAdapterINS1D_15DefaultEpilogueIaSK_SK_NS1C_6thread17LinearCombinationIaLi1EiiLNS1H_9ScaleType4KindE0ELNS_15FloatRoundStyleE2EaEENS1_15EpilogueDefaultEEEEEvvEEEEvNT_6ParamsE,"",@"SHT_CUDA_INFO"
	.sectionflags	@""
	.align	4


	//----- nvinfo : EIATTR_CUDA_API_VERSION
	.align		4
        /*0000*/ 	.byte	0x04, 0x37
        /*0002*/ 	.short	(.L_21 - .L_20)
.L_20:
        /*0004*/ 	.word	0x00000082


	//----- nvinfo : EIATTR_KPARAM_INFO
	.align		4
.L_21:
        /*0008*/ 	.byte	0x04, 0x17
        /*000a*/ 	.short	(.L_23 - .L_22)
.L_22:
        /*000c*/ 	.word	0x00000000
        /*0010*/ 	.short	0x0000
        /*0012*/ 	.short	0x0070
        /*0014*/ 	.byte	0x00, 0xf0, 0x01, 0x10


	//----- nvinfo : EIATTR_SPARSE_MMA_MASK
	.align		4
.L_23:
        /*0018*/ 	.byte	0x03, 0x50
        /*001a*/ 	.short	0x0000


	//----- nvinfo : EIATTR_MAXREG_COUNT
	.align		4
        /*001c*/ 	.byte	0x03, 0x1b
        /*001e*/ 	.short	0x00a8


	//----- nvinfo : EIATTR_NUM_BARRIERS
	.align		4
        /*0020*/ 	.byte	0x02, 0x4c
        /*0022*/ 	.byte	0x01
	.zero		1


	//----- nvinfo : EIATTR_EXTERNS
	.align		4
        /*0024*/ 	.byte	0x04, 0x0f
        /*0026*/ 	.short	(.L_25 - .L_24)


	//   ....[0]....
	.align		4
.L_24:
        /*0028*/ 	.word	index@(__assertfail)


	//----- nvinfo : EIATTR_ANNOTATIONS
	.align		4
.L_25:
        /*002c*/ 	.byte	0x04, 0x55
        /*002e*/ 	.short	(.L_27 - .L_26)


	//   ....[0]....
.L_26:
        /*0030*/ 	.word	0x00000001
        /*0034*/ 	.byte	0x60, 0x09, 0x00, 0x00, 0x01, 0x00, 0x00, 0x00, 0xb0, 0x0a, 0x00, 0x00, 0x01, 0x00, 0x00, 0x00
        /* <DEDUP_REMOVED lines=259> */
        /*1074*/ 	.byte	0xc0, 0x18, 0x01, 0x00, 0x01, 0x00, 0x00, 0x00, 0xf0, 0x1e, 0x01, 0x00


	//----- nvinfo : EIATTR_MERCURY_ISA_VERSION
	.align		4
.L_27:
        /*1080*/ 	.byte	0x03, 0x5f
        /*1082*/ 	.short	0x0101


	//----- nvinfo : EIATTR_INT_WARP_WIDE_INSTR_OFFSETS
	.align		4
        /*1084*/ 	.byte	0x04, 0x31
        /*1086*/ 	.short	(.L_29 - .L_28)


	//   ....[0]....
.L_28:
        /*1088*/ 	.word	0x00000640


	//   ....[1]....
        /*108c*/ 	.word	0x00000660


	//   ....[2]....
        /*1090*/ 	.word	0x00000810


	//   ....[3]....
        /*1094*/ 	.word	0x00002c50


	//----- nvinfo : EIATTR_COOP_GROUP_MASK_REGIDS
	.align		4
.L_29:
        /*1098*/ 	.byte	0x04, 0x29
        /*109a*/ 	.short	(.L_31 - .L_30)


	//   ....[0]....
.L_30:
        /*109c*/ 	.word	0xffffffff


	//   ....[1]....
        /*10a0*/ 	.word	0xffffffff


	//   ....[2]....
        /*10a4*/ 	.word	0xffffffff


	//   ....[3]....
        /*10a8*/ 	.word	0xffffffff


	//   ....[4]....
        /*10ac*/ 	.word	0xffffffff


	//   ....[5]....
        /*10b0*/ 	.word	0xffffffff


	//----- nvinfo : EIATTR_COOP_GROUP_INSTR_OFFSETS
	.align		4
.L_31:
        /*10b4*/ 	.byte	0x04, 0x28
        /*10b6*/ 	.short	(.L_33 - .L_32)


	//   ....[0]....
.L_32:
        /*10b8*/ 	.word	0x00000070


	//   ....[1]....
        /*10bc*/ 	.word	0x00000080


	//   ....[2]....
        /*10c0*/ 	.word	0x00000140


	//   ....[3]....
        /*10c4*/ 	.word	0x00000490


	//   ....[4]....
        /*10c8*/ 	.word	0x000009c0


	//   ....[5]....
        /*10cc*/ 	.word	0x00001450


	//----- nvinfo : EIATTR_REG_RECONFIG
	.align		4
.L_33:
        /*10d0*/ 	.byte	0x01, 0x54
	.zero		2


	//----- nvinfo : EIATTR_SYSCALL_OFFSETS
	.align		4
        /*10d4*/ 	.byte	0x04, 0x46
        /*10d6*/ 	.short	(.L_35 - .L_34)


	//   ....[0]....
.L_34:
        /*10d8*/ 	.word	0x00001610


	//----- nvinfo : EIATTR_MBARRIER_INSTR_OFFSETS
	.align		4
.L_35:
        /*10dc*/ 	.byte	0x04, 0x39
        /*10de*/ 	.short	(.L_37 - .L_36)


	//   ....[0]....
.L_36:
        /*10e0*/ 	.word	0x00000260
        /*10e4*/ 	.word	0x000000ff
        /*10e8*/ 	.word	0x00000000
        /*10ec*/ 	.short	0x0100
        /*10ee*/ 	.byte	0x08
	.zero		1


	//   ....[1]....
        /*10f0*/ 	.word	0x00000270
        /*10f4*/ 	.word	0x000000ff
        /*10f8*/ 	.word	0x00000080
        /*10fc*/ 	.short	0x0100
        /*10fe*/ 	.byte	0x08
	.zero		1


	//   ....[2]....
        /*1100*/ 	.word	0x00000280
        /*1104*/ 	.word	0x000000ff
        /*1108*/ 	.word	0x00000008
        /*110c*/ 	.short	0x0100
        /*110e*/ 	.byte	0x08
	.zero		1


	//   ....[3]....
        /*1110*/ 	.word	0x00000290
        /*1114*/ 	.word	0x000000ff
        /*1118*/ 	.word	0x00000088
        /*111c*/ 	.short	0x0100
        /*111e*/ 	.byte	0x08
	.zero		1


	//   ....[4]....
        /*1120*/ 	.word	0x000002a0
        /*1124*/ 	.word	0x000000ff
        /*1128*/ 	.word	0x00000010
        /*112c*/ 	.short	0x0100
        /*112e*/ 	.byte	0x08
	.zero		1


	//   ....[5]....
        /*1130*/ 	.word	0x000002b0
        /*1134*/ 	.word	0x000000ff
        /*1138*/ 	.word	0x00000090
        /*113c*/ 	.short	0x0100
        /*113e*/ 	.byte	0x08
	.zero		1


	//   ....[6]....
        /*1140*/ 	.word	0x000002c0
        /*1144*/ 	.word	0x000000ff
        /*1148*/ 	.word	0x00000018
        /*114c*/ 	.short	0x0100
        /*114e*/ 	.byte	0x08
	.zero		1


	//   ....[7]....
        /*1150*/ 	.word	0x000002d0
        /*1154*/ 	.word	0x000000ff
        /*1158*/ 	.word	0x00000098
        /*115c*/ 	.short	0x0100
        /*115e*/ 	.byte	0x08
	.zero		1


	//   ....[8]....
        /*1160*/ 	.word	0x000002e0
        /*1164*/ 	.word	0x000000ff
        /*1168*/ 	.word	0x00000020
        /*116c*/ 	.short	0x0100
        /*116e*/ 	.byte	0x08
	.zero		1


	//   ....[9]....
        /*1170*/ 	.word	0x000002f0
        /*1174*/ 	.word	0x000000ff
        /*1178*/ 	.word	0x000000a0
        /*117c*/ 	.short	0x0100
        /*117e*/ 	.byte	0x08
	.zero		1


	//   ....[10]....
        /*1180*/ 	.word	0x00000300
        /*1184*/ 	.word	0x000000ff
        /*1188*/ 	.word	0x00000028
        /*118c*/ 	.short	0x0100
        /*118e*/ 	.byte	0x08
	.zero		1


	//   ....[11]....
        /*1190*/ 	.word	0x00000310
        /*1194*/ 	.word	0x000000ff
        /*1198*/ 	.word	0x000000a8
        /*119c*/ 	.short	0x0100
        /*119e*/ 	.byte	0x08
	.zero		1


	//   ....[12]....
        /*11a0*/ 	.word	0x00000320
        /*11a4*/ 	.word	0x000000ff
        /*11a8*/ 	.word	0x00000030
        /*11ac*/ 	.short	0x0100
        /*11ae*/ 	.byte	0x08
	.zero		1


	//   ....[13]....
        /*11b0*/ 	.word	0x00000330
        /*11b4*/ 	.word	0x000000ff
        /*11b8*/ 	.word	0x000000b0
        /*11bc*/ 	.short	0x0100
        /*11be*/ 	.byte	0x08
	.zero		1


	//   ....[14]....
        /*11c0*/ 	.word	0x00000340
        /*11c4*/ 	.word	0x000000ff
        /*11c8*/ 	.word	0x00000038
        /*11cc*/ 	.short	0x0100
        /*11ce*/ 	.byte	0x08
	.zero		1


	//   ....[15]....
        /*11d0*/ 	.word	0x00000350
        /*11d4*/ 	.word	0x000000ff
        /*11d8*/ 	.word	0x000000b8
        /*11dc*/ 	.short	0x0100
        /*11de*/ 	.byte	0x08
	.zero		1


	//   ....[16]....
        /*11e0*/ 	.word	0x00000360
        /*11e4*/ 	.word	0x000000ff
        /*11e8*/ 	.word	0x00000040
        /*11ec*/ 	.short	0x0100
        /*11ee*/ 	.byte	0x08
	.zero		1


	//   ....[17]....
        /*11f0*/ 	.word	0x00000370
        /*11f4*/ 	.word	0x000000ff
        /*11f8*/ 	.word	0x000000c0
        /*11fc*/ 	.short	0x0100
        /*11fe*/ 	.byte	0x08
	.zero		1


	//   ....[18]....
        /*1200*/ 	.word	0x00000380
        /*1204*/ 	.word	0x000000ff
        /*1208*/ 	.word	0x00000048
        /*120c*/ 	.short	0x0100
        /*120e*/ 	.byte	0x08
	.zero		1


	//   ....[19]....
        /*1210*/ 	.word	0x00000390
        /*1214*/ 	.word	0x000000ff
        /*1218*/ 	.word	0x000000c8
        /*121c*/ 	.short	0x0100
        /*121e*/ 	.byte	0x08
	.zero		1


	//   ....[20]....
        /*1220*/ 	.word	0x000003a0
        /*1224*/ 	.word	0x000000ff
        /*1228*/ 	.word	0x00000050
        /*122c*/ 	.short	0x0100
        /*122e*/ 	.byte	0x08
	.zero		1


	//   ....[21]....
        /*1230*/ 	.word	0x000003b0
        /*1234*/ 	.word	0x000000ff
        /*1238*/ 	.word	0x000000d0
        /*123c*/ 	.short	0x0100
        /*123e*/ 	.byte	0x08
	.zero		1


	//   ....[22]....
        /*1240*/ 	.word	0x000003c0
        /*1244*/ 	.word	0x000000ff
        /*1248*/ 	.word	0x00000058
        /*124c*/ 	.short	0x0100
        /*124e*/ 	.byte	0x08
	.zero		1


	//   ....[23]....
        /*1250*/ 	.word	0x000003d0
        /*1254*/ 	.word	0x000000ff
        /*1258*/ 	.word	0x000000d8
        /*125c*/ 	.short	0x0100
        /*125e*/ 	.byte	0x08
	.zero		1


	//   ....[24]....
        /*1260*/ 	.word	0x000003e0
        /*1264*/ 	.word	0x000000ff
        /*1268*/ 	.word	0x00000060
        /*126c*/ 	.short	0x0100
        /*126e*/ 	.byte	0x08
	.zero		1


	//   ....[25]....
        /*1270*/ 	.word	0x000003f0
        /*1274*/ 	.word	0x000000ff
        /*1278*/ 	.word	0x000000e0
        /*127c*/ 	.short	0x0100
        /*127e*/ 	.byte	0x08
	.zero		1


	//   ....[26]....
        /*1280*/ 	.word	0x00000400
        /*1284*/ 	.word	0x000000ff
        /*1288*/ 	.word	0x00000068
        /*128c*/ 	.short	0x0100
        /*128e*/ 	.byte	0x08
	.zero		1


	//   ....[27]....
        /*1290*/ 	.word	0x00000410
        /*1294*/ 	.word	0x000000ff
        /*1298*/ 	.word	0x000000e8
        /*129c*/ 	.short	0x0100
        /*129e*/ 	.byte	0x08
	.zero		1


	//   ....[28]....
        /*12a0*/ 	.word	0x00000420
        /*12a4*/ 	.word	0x000000ff
        /*12a8*/ 	.word	0x00000070
        /*12ac*/ 	.short	0x0100
        /*12ae*/ 	.byte	0x08
	.zero		1


	//   ....[29]....
        /*12b0*/ 	.word	0x00000430
        /*12b4*/ 	.word	0x000000ff
        /*12b8*/ 	.word	0x000000f0
        /*12bc*/ 	.short	0x0100
        /*12be*/ 	.byte	0x08
	.zero		1


	//   ....[30]....
        /*12c0*/ 	.word	0x00000440
        /*12c4*/ 	.word	0x000000ff
        /*12c8*/ 	.word	0x00000078
        /*12cc*/ 	.short	0x0100
        /*12ce*/ 	.byte	0x08
	.zero		1


	//   ....[31]....
        /*12d0*/ 	.word	0x00000450
        /*12d4*/ 	.word	0x000000ff
        /*12d8*/ 	.word	0x000000f8
        /*12dc*/ 	.short	0x0100
        /*12de*/ 	.byte	0x08
	.zero		1


	//   ....[32]....
        /*12e0*/ 	.word	0x000008b0
        /*12e4*/ 	.word	0x000000ff
        /*12e8*/ 	.word	0x00000110
        /*12ec*/ 	.short	0x0100
        /*12ee*/ 	.byte	0x06
	.zero		1


	//   ....[33]....
        /*12f0*/ 	.word	0x00000940
        /*12f4*/ 	.word	0x000000ff
        /*12f8*/ 	.word	0x00000118
        /*12fc*/ 	.short	0x0100
        /*12fe*/ 	.byte	0x06
	.zero		1


	//   ....[34]....
        /*1300*/ 	.word	0x000016f0
        /*1304*/ 	.word	0x00000003
        /*1308*/ 	.word	0x00000000
        /*130c*/ 	.short	0x010a
        /*130e*/ 	.byte	0x3f
	.zero		1


	//   ....[35]....
        /*1310*/ 	.word	0x00001730
        /*1314*/ 	.word	0x00000003
        /*1318*/ 	.word	0x00000000
        /*131c*/ 	.short	0x010a
        /*131e*/ 	.byte	0x3f
	.zero		1


	//   ....[36]....
        /*1320*/ 	.word	0x00001dd0
        /*1324*/ 	.word	0x00000005
        /*1328*/ 	.word	0x00000000
        /*132c*/ 	.short	0x010a
        /*132e*/ 	.byte	0x3f
	.zero		1


	//   ....[37]....
        /*1330*/ 	.word	0x00001e10
        /*1334*/ 	.word	0x00000005
        /*1338*/ 	.word	0x00000000
        /*133c*/ 	.short	0x010a
        /*133e*/ 	.byte	0x3f
	.zero		1


	//   ....[38]....
        /*1340*/ 	.word	0x00002ae0
        /*1344*/ 	.word	0x00000005
        /*1348*/ 	.word	0x00000000
        /*134c*/ 	.short	0x0101
        /*134e*/ 	.byte	0x3f
	.zero		1


	//   ....[39]....
        /*1350*/ 	.word	0x00002cd0
        /*1354*/ 	.word	0x00000000
        /*1358*/ 	.word	0x00000000
        /*135c*/ 	.short	0x0101
        /*135e*/ 	.byte	0x3f
	.zero		1


	//   ....[40]....
        /*1360*/ 	.word	0x00011450
        /*1364*/ 	.word	0x0000000f
        /*1368*/ 	.word	0x00000080
        /*136c*/ 	.short	0x010a
        /*136e*/ 	.byte	0x3f
	.zero		1


	//   ....[41]....
        /*1370*/ 	.word	0x00011810
        /*1374*/ 	.word	0x00000003
        /*1378*/ 	.word	0x00000118
        /*137c*/ 	.short	0x0101
        /*137e*/ 	.byte	0x3f
	.zero		1


	//   ....[42]....
        /*1380*/ 	.word	0x00011fb0
        /*1384*/ 	.word	0x00000005
        /*1388*/ 	.word	0x00000000
        /*138c*/ 	.short	0x010a
        /*138e*/ 	.byte	0x3f
	.zero		1


	//   ....[43]....
        /*1390*/ 	.word	0x00012030
        /*1394*/ 	.word	0x00000007
        /*1398*/ 	.word	0x00000000
        /*139c*/ 	.short	0x010a
        /*139e*/ 	.byte	0x3f
	.zero		1


	//   ....[44]....
        /*13a0*/ 	.word	0x000120c0
        /*13a4*/ 	.word	0x00000006
        /*13a8*/ 	.word	0x00000000
        /*13ac*/ 	.short	0x010a
        /*13ae*/ 	.byte	0x3f
	.zero		1


	//   ....[45]....
        /*13b0*/ 	.word	0x00012150
        /*13b4*/ 	.word	0x00000007
        /*13b8*/ 	.word	0x00000000
        /*13bc*/ 	.short	0x010a
        /*13be*/ 	.byte	0x3f
	.zero		1


	//   ....[46]....
        /*13c0*/ 	.word	0x000121e0
        /*13c4*/ 	.word	0x00000006
        /*13c8*/ 	.word	0x00000000
        /*13cc*/ 	.short	0x010a
        /*13ce*/ 	.byte	0x3f
	.zero		1


	//   ....[47]....
        /*13d0*/ 	.word	0x00012270
        /*13d4*/ 	.word	0x00000007
        /*13d8*/ 	.word	0x00000000
        /*13dc*/ 	.short	0x010a
        /*13de*/ 	.byte	0x3f
	.zero		1


	//   ....[48]....
        /*13e0*/ 	.word	0x00012300
        /*13e4*/ 	.word	0x00000006
        /*13e8*/ 	.word	0x00000000
        /*13ec*/ 	.short	0x010a
        /*13ee*/ 	.byte	0x3f
	.zero		1


	//   ....[49]....
        /*13f0*/ 	.word	0x00012390
        /*13f4*/ 	.word	0x00000007
        /*13f8*/ 	.word	0x00000000
        /*13fc*/ 	.short	0x010a
        /*13fe*/ 	.byte	0x3f
	.zero		1


	//   ....[50]....
        /*1400*/ 	.word	0x00012420
        /*1404*/ 	.word	0x00000006
        /*1408*/ 	.word	0x00000000
        /*140c*/ 	.short	0x010a
        /*140e*/ 	.byte	0x3f
	.zero		1


	//   ....[51]....
        /*1410*/ 	.word	0x000124b0
        /*1414*/ 	.word	0x00000007
        /*1418*/ 	.word	0x00000000
        /*141c*/ 	.short	0x010a
        /*141e*/ 	.byte	0x3f
	.zero		1


	//   ....[52]....
        /*1420*/ 	.word	0x00012540
        /*1424*/ 	.word	0x00000006
        /*1428*/ 	.word	0x00000000
        /*142c*/ 	.short	0x010a
        /*142e*/ 	.byte	0x3f
	.zero		1


	//   ....[53]....
        /*1430*/ 	.word	0x000125d0
        /*1434*/ 	.word	0x00000007
        /*1438*/ 	.word	0x00000000
        /*143c*/ 	.short	0x010a
        /*143e*/ 	.byte	0x3f
	.zero		1


	//   ....[54]....
        /*1440*/ 	.word	0x00012660
        /*1444*/ 	.word	0x00000006
        /*1448*/ 	.word	0x00000000
        /*144c*/ 	.short	0x010a
        /*144e*/ 	.byte	0x3f
	.zero		1


	//   ....[55]....
        /*1450*/ 	.word	0x000126f0
        /*1454*/ 	.word	0x00000007
        /*1458*/ 	.word	0x00000000
        /*145c*/ 	.short	0x010a
        /*145e*/ 	.byte	0x3f
	.zero		1


	//   ....[56]....
        /*1460*/ 	.word	0x00012780
        /*1464*/ 	.word	0x00000006
        /*1468*/ 	.word	0x00000000
        /*146c*/ 	.short	0x010a
        /*146e*/ 	.byte	0x3f
	.zero		1


	//   ....[57]....
        /*1470*/ 	.word	0x00012810
        /*1474*/ 	.word	0x00000003
        /*1478*/ 	.word	0x00000000
        /*147c*/ 	.short	0x010a
        /*147e*/ 	.byte	0x3f
	.zero		1


	//   ....[58]....
        /*1480*/ 	.word	0x00012870
        /*1484*/ 	.word	0x00000003
        /*1488*/ 	.word	0x00000000
        /*148c*/ 	.short	0x010a
        /*148e*/ 	.byte	0x3f
	.zero		1


	//   ....[59]....
        /*1490*/ 	.word	0x000128c0
        /*1494*/ 	.word	0x00000005
        /*1498*/ 	.word	0x00000000
        /*149c*/ 	.short	0x010a
        /*149e*/ 	.byte	0x3f
	.zero		1


	//   ....[60]....
        /*14a0*/ 	.word	0x00012990
        /*14a4*/ 	.word	0x0000000f
        /*14a8*/ 	.word	0x00000080
        /*14ac*/ 	.short	0x010a
        /*14ae*/ 	.byte	0x3f
	.zero		1


	//   ....[61]....
        /*14b0*/ 	.word	0x00012a60
        /*14b4*/ 	.word	0x00000005
        /*14b8*/ 	.word	0x00000000
        /*14bc*/ 	.short	0x010a
        /*14be*/ 	.byte	0x3f
	.zero		1


	//   ....[62]....
        /*14c0*/ 	.word	0x00012ab0
        /*14c4*/ 	.word	0x00000007
        /*14c8*/ 	.word	0x00000000
        /*14cc*/ 	.short	0x010a
        /*14ce*/ 	.byte	0x3f
	.zero		1


	//   ....[63]....
        /*14d0*/ 	.word	0x00012b00
        /*14d4*/ 	.word	0x00000006
        /*14d8*/ 	.word	0x00000000
        /*14dc*/ 	.short	0x010a
        /*14de*/ 	.byte	0x3f
	.zero		1


	//   ....[64]....
        /*14e0*/ 	.word	0x00012b50
        /*14e4*/ 	.word	0x00000007
        /*14e8*/ 	.word	0x00000000
        /*14ec*/ 	.short	0x010a
        /*14ee*/ 	.byte	0x3f
	.zero		1


	//   ....[65]....
        /*14f0*/ 	.word	0x00012ba0
        /*14f4*/ 	.word	0x00000006
        /*14f8*/ 	.word	0x00000000
        /*14fc*/ 	.short	0x010a
        /*14fe*/ 	.byte	0x3f
	.zero		1


	//   ....[66]....
        /*1500*/ 	.word	0x00012bf0
        /*1504*/ 	.word	0x00000007
        /*1508*/ 	.word	0x00000000
        /*150c*/ 	.short	0x010a
        /*150e*/ 	.byte	0x3f
	.zero		1


	//   ....[67]....
        /*1510*/ 	.word	0x00012c40
        /*1514*/ 	.word	0x00000006
        /*1518*/ 	.word	0x00000000
        /*151c*/ 	.short	0x010a
        /*151e*/ 	.byte	0x3f
	.zero		1


	//   ....[68]....
        /*1520*/ 	.word	0x00012c90
        /*1524*/ 	.word	0x00000007
        /*1528*/ 	.word	0x00000000
        /*152c*/ 	.short	0x010a
        /*152e*/ 	.byte	0x3f
	.zero		1


	//   ....[69]....
        /*1530*/ 	.word	0x00012ce0
        /*1534*/ 	.word	0x00000006
        /*1538*/ 	.word	0x00000000
        /*153c*/ 	.short	0x010a
        /*153e*/ 	.byte	0x3f
	.zero		1


	//   ....[70]....
        /*1540*/ 	.word	0x00012d30
        /*1544*/ 	.word	0x00000007
        /*1548*/ 	.word	0x00000000
        /*154c*/ 	.short	0x010a
        /*154e*/ 	.byte	0x3f
	.zero		1


	//   ....[71]....
        /*1550*/ 	.word	0x00012d80
        /*1554*/ 	.word	0x00000006
        /*1558*/ 	.word	0x00000000
        /*155c*/ 	.short	0x010a
        /*155e*/ 	.byte	0x3f
	.zero		1


	//   ....[72]....
        /*1560*/ 	.word	0x00012dd0
        /*1564*/ 	.word	0x00000007
        /*1568*/ 	.word	0x00000000
        /*156c*/ 	.short	0x010a
        /*156e*/ 	.byte	0x3f
	.zero		1


	//   ....[73]....
        /*1570*/ 	.word	0x00012e20
        /*1574*/ 	.word	0x00000006
        /*1578*/ 	.word	0x00000000
        /*157c*/ 	.short	0x010a
        /*157e*/ 	.byte	0x3f
	.zero		1


	//   ....[74]....
        /*1580*/ 	.word	0x00012e70
        /*1584*/ 	.word	0x00000007
        /*1588*/ 	.word	0x00000000
        /*158c*/ 	.short	0x010a
        /*158e*/ 	.byte	0x3f
	.zero		1


	//   ....[75]....
        /*1590*/ 	.word	0x00012ec0
        /*1594*/ 	.word	0x00000006
        /*1598*/ 	.word	0x00000000
        /*159c*/ 	.short	0x010a
        /*159e*/ 	.byte	0x3f
	.zero		1


	//----- nvinfo : EIATTR_NUM_MBARRIERS
	.align		4
.L_37:
        /*15a0*/ 	.byte	0x03, 0x38
        /*15a2*/ 	.short	0x0022


	//----- nvinfo : EIATTR_EXIT_INSTR_OFFSETS
	.align		4
        /*15a4*/ 	.byte	0x04, 0x1c
        /*15a6*/ 	.short	(.L_39 - .L_38)


	//   ....[0]....
.L_38:
        /*15a8*/ 	.word	0x00000b40


	//   ....[1]....
        /*15ac*/ 	.word	0x00001370


	//   ....[2]....
        /*15b0*/ 	.word	0x00010af0


	//   ....[3]....
        /*15b4*/ 	.word	0x000110a0


	//   ....[4]....
        /*15b8*/ 	.word	0x00012860


	//----- nvinfo : EIATTR_MAX_THREADS
	.align		4
.L_39:
        /*15bc*/ 	.byte	0x04, 0x05
        /*15be*/ 	.short	(.L_41 - .L_40)
.L_40:
        /*15c0*/ 	.word	0x00000180
        /*15c4*/ 	.word	0x00000001
        /*15c8*/ 	.word	0x00000001


	//----- nvinfo : EIATTR_CRS_STACK_SIZE
	.align		4
.L_41:
        /*15cc*/ 	.byte	0x04, 0x1e
        /*15ce*/ 	.short	(.L_43 - .L_42)
.L_42:
        /*15d0*/ 	.word	0x00000000


	//----- nvinfo : EIATTR_CBANK_PARAM_SIZE
	.align		4
.L_43:
        /*15d4*/ 	.byte	0x03, 0x19
        /*15d6*/ 	.short	0x0470


	//----- nvinfo : EIATTR_PARAM_CBANK
	.align		4
        /*15d8*/ 	.byte	0x04, 0x0a
        /*15da*/ 	.short	(.L_45 - .L_44)
	.align		4
.L_44:
        /*15dc*/ 	.word	index@(.nv.constant0._ZN7cutlass13device_kernelINS_4gemm6kernel13GemmUniversalIN4cute5tupleIJiiiiEEENS1_10collective13CollectiveMmaINS1_34MainloopSm90TmaGmmaWarpSpecializedILi16ENS5_IJNS4_1CILi2EEENSA_ILi1EEESC_EEENS1_35KernelTmaWarpSpecializedCooperativeEEENS5_IJNSA_ILi192EEENSA_ILi256EEENSA_ILi32EEEEEEaNS5_IJlSC_lEEEaSK_NS4_8TiledMMAINS4_8MMA_AtomIJNS4_4SM904GMMA27MMA_64x256x32_S32S8S8_SS_TNEEEENS4_6LayoutISD_NS5_IJSC_NSA_ILi0EEESS_EEEEENS5_IJNS4_10UnderscoreESV_SV_EEEEENS4_13SM90_TMA_LOADENS4_14ComposedLayoutINS4_7SwizzleILi1ELi4ELi3EEENS4_18smem_ptr_flag_bitsILi8EEENSR_INS5_IJNSA_ILi8EEESI_EEENS5_IJSI_SC_EEEEEEEvNS4_8identityENS4_23SM90_TMA_LOAD_MULTICASTES18_vS19_EENS_8epilogue10collective6detail29Sm90TmaWarpSpecializedAdapterINS1D_15DefaultEpilogueIaSK_SK_NS1C_6thread17LinearCombinationIaLi1EiiLNS1H_9ScaleType4KindE0ELNS_15FloatRoundStyleE2EaEENS1_15EpilogueDefaultEEEEEvvEEEEvNT_6ParamsE)
        /*15e0*/ 	.short	0x0210
        /*15e2*/ 	.short	0x0470


	//----- nvinfo : EIATTR_SW_WAR
	.align		4
.L_45:
        /*15e4*/ 	.byte	0x04, 0x36
        /*15e6*/ 	.short	(.L_47 - .L_46)
.L_46:
        /*15e8*/ 	.word	0x00000008
.L_47:


//--------------------- .nv.callgraph             --------------------------
	.section	.nv.callgraph,"",@"SHT_CUDA_CALLGRAPH"
	.align	4
	.sectionentsize	8
	.align		4
        /*0000*/ 	.word	0x00000000
	.align		4
        /*0004*/ 	.word	0xffffffff
	.align		4
        /*0008*/ 	.word	index@(_ZN7cutlass13device_kernelINS_4gemm6kernel13GemmUniversalIN4cute5tupleIJiiiiEEENS1_10collective13CollectiveMmaINS1_34MainloopSm90TmaGmmaWarpSpecializedILi16ENS5_IJNS4_1CILi2EEENSA_ILi1EEESC_EEENS1_35KernelTmaWarpSpecializedCooperativeEEENS5_IJNSA_ILi192EEENSA_ILi256EEENSA_ILi32EEEEEEaNS5_IJlSC_lEEEaSK_NS4_8TiledMMAINS4_8MMA_AtomIJNS4_4SM904GMMA27MMA_64x256x32_S32S8S8_SS_TNEEEENS4_6LayoutISD_NS5_IJSC_NSA_ILi0EEESS_EEEEENS5_IJNS4_10UnderscoreESV_SV_EEEEENS4_13SM90_TMA_LOADENS4_14ComposedLayoutINS4_7SwizzleILi1ELi4ELi3EEENS4_18smem_ptr_flag_bitsILi8EEENSR_INS5_IJNSA_ILi8EEESI_EEENS5_IJSI_SC_EEEEEEEvNS4_8identityENS4_23SM90_TMA_LOAD_MULTICASTES18_vS19_EENS_8epilogue10collective6detail29Sm90TmaWarpSpecializedAdapterINS1D_15DefaultEpilogueIaSK_SK_NS1C_6thread17LinearCombinationIaLi1EiiLNS1H_9ScaleType4KindE0ELNS_15FloatRoundStyleE2EaEENS1_15EpilogueDefaultEEEEEvvEEEEvNT_6ParamsE)
	.align		4
        /*000c*/ 	.word	index@(__assertfail)
	.align		4
        /*0010*/ 	.word	0x00000000
	.align		4
        /*0014*/ 	.word	0xfffffffe
	.align		4
        /*0018*/ 	.word	0x00000000
	.align		4
        /*001c*/ 	.word	0xfffffffd
	.align		4
        /*0020*/ 	.word	0x00000000
	.align		4
        /*0024*/ 	.word	0xfffffffc


//--------------------- .nv.constant4             --------------------------
	.section	.nv.constant4,"a",@progbits
	.align	8
	.align		8
.nv.constant4:
        /*0000*/ 	.dword	__assertfail
	.align		8
        /*0008*/ 	.dword	__unnamed_1
	.align		8
        /*0010*/ 	.dword	_ZN40_INTERNAL_32da8aa5_4_k_cu_ea1ba0b5_108144cuda3std3__45__cpo5beginE
	.align		8
        /*0018*/ 	.dword	_ZN40_INTERNAL_32da8aa5_4_k_cu_ea1ba0b5_108144cuda3std3__45__cpo3endE
	.align		8
        /*0020*/ 	.dword	_ZN40_INTERNAL_32da8aa5_4_k_cu_ea1ba0b5_108144cuda3std3__45__cpo6cbeginE
	.align		8
        /*0028*/ 	.dword	_ZN40_INTERNAL_32da8aa5_4_k_cu_ea1ba0b5_108144cuda3std3__45__cpo4cendE
	.align		8
        /*0030*/ 	.dword	_ZN40_INTERNAL_32da8aa5_4_k_cu_ea1ba0b5_108144cuda3std3__442_GLOBAL__N__32da8aa5_4_k_cu_ea1ba0b5_108146ignoreE
	.align		8
        /*0038*/ 	.dword	_ZN40_INTERNAL_32da8aa5_4_k_cu_ea1ba0b5_108144cuda3std3__419piecewise_constructE
	.align		8
        /*0040*/ 	.dword	_ZN40_INTERNAL_32da8aa5_4_k_cu_ea1ba0b5_108144cuda3std3__48in_placeE
	.align		8
        /*0048*/ 	.dword	_ZN40_INTERNAL_32da8aa5_4_k_cu_ea1ba0b5_108144cuda3std6ranges3__45__cpo4swapE
	.align		8
        /*0050*/ 	.dword	_ZN40_INTERNAL_32da8aa5_4_k_cu_ea1ba0b5_108144cuda3std6ranges3__45__cpo9iter_moveE
	.align		8
        /*0058*/ 	.dword	_ZN40_INTERNAL_32da8aa5_4_k_cu_ea1ba0b5_108144cute7productE
	.align		8
        /*0060*/ 	.dword	_ZN40_INTERNAL_32da8aa5_4_k_cu_ea1ba0b5_108144cute1_E
	.align		8
        /*0068*/ 	.dword	$str$22
	.align		8
        /*0070*/ 	.dword	$str$23


//--------------------- .text._ZN7cutlass13device_kernelINS_4gemm6kernel13GemmUniversalIN4cute5tupleIJiiiiEEENS1_10collective13CollectiveMmaINS1_34MainloopSm90TmaGmmaWarpSpecializedILi16ENS5_IJNS4_1CILi2EEENSA_ILi1EEESC_EEENS1_35KernelTmaWarpSpecializedCooperativeEEENS5_IJNSA_ILi192EEENSA_ILi256EEENSA_ILi32EEEEEEaNS5_IJlSC_lEEEaSK_NS4_8TiledMMAINS4_8MMA_AtomIJNS4_4SM904GMMA27MMA_64x256x32_S32S8S8_SS_TNEEEENS4_6LayoutISD_NS5_IJSC_NSA_ILi0EEESS_EEEEENS5_IJNS4_10UnderscoreESV_SV_EEEEENS4_13SM90_TMA_LOADENS4_14ComposedLayoutINS4_7SwizzleILi1ELi4ELi3EEENS4_18smem_ptr_flag_bitsILi8EEENSR_INS5_IJNSA_ILi8EEESI_EEENS5_IJSI_SC_EEEEEEEvNS4_8identityENS4_23SM90_TMA_LOAD_MULTICASTES18_vS19_EENS_8epilogue10collective6detail29Sm90TmaWarpSpecializedAdapterINS1D_15DefaultEpilogueIaSK_SK_NS1C_6thread17LinearCombinationIaLi1EiiLNS1H_9ScaleType4KindE0ELNS_15FloatRoundStyleE2EaEENS1_15EpilogueDefaultEEEEEvvEEEEvNT_6ParamsE --------------------------
	.section	.text._ZN7cutlass13device_kernelINS_4gemm6kernel13GemmUniversalIN4cute5tupleIJiiiiEEENS1_10collective13CollectiveMmaINS1_34MainloopSm90TmaGmmaWarpSpecializedILi16ENS5_IJNS4_1CILi2EEENSA_ILi1EEESC_EEENS1_35KernelTmaWarpSpecializedCooperativeEEENS5_IJNSA_ILi192EEENSA_ILi256EEENSA_ILi32EEEEEEaNS5_IJlSC_lEEEaSK_NS4_8TiledMMAINS4_8MMA_AtomIJNS4_4SM904GMMA27MMA_64x256x32_S32S8S8_SS_TNEEEENS4_6LayoutISD_NS5_IJSC_NSA_ILi0EEESS_EEEEENS5_IJNS4_10UnderscoreESV_SV_EEEEENS4_13SM90_TMA_LOADENS4_14ComposedLayoutINS4_7SwizzleILi1ELi4ELi3EEENS4_18smem_ptr_flag_bitsILi8EEENSR_INS5_IJNSA_ILi8EEESI_EEENS5_IJSI_SC_EEEEEEEvNS4_8identityENS4_23SM90_TMA_LOAD_MULTICASTES18_vS19_EENS_8epilogue10collective6detail29Sm90TmaWarpSpecializedAdapterINS1D_15DefaultEpilogueIaSK_SK_NS1C_6thread17LinearCombinationIaLi1EiiLNS1H_9ScaleType4KindE0ELNS_15FloatRoundStyleE2EaEENS1_15EpilogueDefaultEEEEEvvEEEEvNT_6ParamsE,"ax",@progbits
	.align	128
.text._ZN7cutlass13device_kernelINS_4gemm6kernel13GemmUniversalIN4cute5tupleIJiiiiEEENS1_10collective13CollectiveMmaINS1_34MainloopSm90TmaGmmaWarpSpecializedILi16ENS5_IJNS4_1CILi2EEENSA_ILi1EEESC_EEENS1_35KernelTmaWarpSpecializedCooperativeEEENS5_IJNSA_ILi192EEENSA_ILi256EEENSA_ILi32EEEEEEaNS5_IJlSC_lEEEaSK_NS4_8TiledMMAINS4_8MMA_AtomIJNS4_4SM904GMMA27MMA_64x256x32_S32S8S8_SS_TNEEEENS4_6LayoutISD_NS5_IJSC_NSA_ILi0EEESS_EEEEENS5_IJNS4_10UnderscoreESV_SV_EEEEENS4_13SM90_TMA_LOADENS4_14ComposedLayoutINS4_7SwizzleILi1ELi4ELi3EEENS4_18smem_ptr_flag_bitsILi8EEENSR_INS5_IJNSA_ILi8EEESI_EEENS5_IJSI_SC_EEEEEEEvNS4_8identityENS4_23SM90_TMA_LOAD_MULTICASTES18_vS19_EENS_8epilogue10collective6detail29Sm90TmaWarpSpecializedAdapterINS1D_15DefaultEpilogueIaSK_SK_NS1C_6thread17LinearCombinationIaLi1EiiLNS1H_9ScaleType4KindE0ELNS_15FloatRoundStyleE2EaEENS1_15EpilogueDefaultEEEEEvvEEEEvNT_6ParamsE:
        .type           _ZN7cutlass13device_kernelINS_4gemm6kernel13GemmUniversalIN4cute5tupleIJiiiiEEENS1_10collective13CollectiveMmaINS1_34MainloopSm90TmaGmmaWarpSpecializedILi16ENS5_IJNS4_1CILi2EEENSA_ILi1EEESC_EEENS1_35KernelTmaWarpSpecializedCooperativeEEENS5_IJNSA_ILi192EEENSA_ILi256EEENSA_ILi32EEEEEEaNS5_IJlSC_lEEEaSK_NS4_8TiledMMAINS4_8MMA_AtomIJNS4_4SM904GMMA27MMA_64x256x32_S32S8S8_SS_TNEEEENS4_6LayoutISD_NS5_IJSC_NSA_ILi0EEESS_EEEEENS5_IJNS4_10UnderscoreESV_SV_EEEEENS4_13SM90_TMA_LOADENS4_14ComposedLayoutINS4_7SwizzleILi1ELi4ELi3EEENS4_18smem_ptr_flag_bitsILi8EEENSR_INS5_IJNSA_ILi8EEESI_EEENS5_IJSI_SC_EEEEEEEvNS4_8identityENS4_23SM90_TMA_LOAD_MULTICASTES18_vS19_EENS_8epilogue10collective6detail29Sm90TmaWarpSpecializedAdapterINS1D_15DefaultEpilogueIaSK_SK_NS1C_6thread17LinearCombinationIaLi1EiiLNS1H_9ScaleType4KindE0ELNS_15FloatRoundStyleE2EaEENS1_15EpilogueDefaultEEEEEvvEEEEvNT_6ParamsE,@function
        .size           _ZN7cutlass13device_kernelINS_4gemm6kernel13GemmUniversalIN4cute5tupleIJiiiiEEENS1_10collective13CollectiveMmaINS1_34MainloopSm90TmaGmmaWarpSpecializedILi16ENS5_IJNS4_1CILi2EEENSA_ILi1EEESC_EEENS1_35KernelTmaWarpSpecializedCooperativeEEENS5_IJNSA_ILi192EEENSA_ILi256EEENSA_ILi32EEEEEEaNS5_IJlSC_lEEEaSK_NS4_8TiledMMAINS4_8MMA_AtomIJNS4_4SM904GMMA27MMA_64x256x32_S32S8S8_SS_TNEEEENS4_6LayoutISD_NS5_IJSC_NSA_ILi0EEESS_EEEEENS5_IJNS4_10UnderscoreESV_SV_EEEEENS4_13SM90_TMA_LOADENS4_14ComposedLayoutINS4_7SwizzleILi1ELi4ELi3EEENS4_18smem_ptr_flag_bitsILi8EEENSR_INS5_IJNSA_ILi8EEESI_EEENS5_IJSI_SC_EEEEEEEvNS4_8identityENS4_23SM90_TMA_LOAD_MULTICASTES18_vS19_EENS_8epilogue10collective6detail29Sm90TmaWarpSpecializedAdapterINS1D_15DefaultEpilogueIaSK_SK_NS1C_6thread17LinearCombinationIaLi1EiiLNS1H_9ScaleType4KindE0ELNS_15FloatRoundStyleE2EaEENS1_15EpilogueDefaultEEEEEvvEEEEvNT_6ParamsE,(.L_x_610 - _ZN7cutlass13device_kernelINS_4gemm6kernel13GemmUniversalIN4cute5tupleIJiiiiEEENS1_10collective13CollectiveMmaINS1_34MainloopSm90TmaGmmaWarpSpecializedILi16ENS5_IJNS4_1CILi2EEENSA_ILi1EEESC_EEENS1_35KernelTmaWarpSpecializedCooperativeEEENS5_IJNSA_ILi192EEENSA_ILi256EEENSA_ILi32EEEEEEaNS5_IJlSC_lEEEaSK_NS4_8TiledMMAINS4_8MMA_AtomIJNS4_4SM904GMMA27MMA_64x256x32_S32S8S8_SS_TNEEEENS4_6LayoutISD_NS5_IJSC_NSA_ILi0EEESS_EEEEENS5_IJNS4_10UnderscoreESV_SV_EEEEENS4_13SM90_TMA_LOADENS4_14ComposedLayoutINS4_7SwizzleILi1ELi4ELi3EEENS4_18smem_ptr_flag_bitsILi8EEENSR_INS5_IJNSA_ILi8EEESI_EEENS5_IJSI_SC_EEEEEEEvNS4_8identityENS4_23SM90_TMA_LOAD_MULTICASTES18_vS19_EENS_8epilogue10collective6detail29Sm90TmaWarpSpecializedAdapterINS1D_15DefaultEpilogueIaSK_SK_NS1C_6thread17LinearCombinationIaLi1EiiLNS1H_9ScaleType4KindE0ELNS_15FloatRoundStyleE2EaEENS1_15EpilogueDefaultEEEEEvvEEEEvNT_6ParamsE)
        .other          _ZN7cutlass13device_kernelINS_4gemm6kernel13GemmUniversalIN4cute5tupleIJiiiiEEENS1_10collective13CollectiveMmaINS1_34MainloopSm90TmaGmmaWarpSpecializedILi16ENS5_IJNS4_1CILi2EEENSA_ILi1EEESC_EEENS1_35KernelTmaWarpSpecializedCooperativeEEENS5_IJNSA_ILi192EEENSA_ILi256EEENSA_ILi32EEEEEEaNS5_IJlSC_lEEEaSK_NS4_8TiledMMAINS4_8MMA_AtomIJNS4_4SM904GMMA27MMA_64x256x32_S32S8S8_SS_TNEEEENS4_6LayoutISD_NS5_IJSC_NSA_ILi0EEESS_EEEEENS5_IJNS4_10UnderscoreESV_SV_EEEEENS4_13SM90_TMA_LOADENS4_14ComposedLayoutINS4_7SwizzleILi1ELi4ELi3EEENS4_18smem_ptr_flag_bitsILi8EEENSR_INS5_IJNSA_ILi8EEESI_EEENS5_IJSI_SC_EEEEEEEvNS4_8identityENS4_23SM90_TMA_LOAD_MULTICASTES18_vS19_EENS_8epilogue10collective6detail29Sm90TmaWarpSpecializedAdapterINS1D_15DefaultEpilogueIaSK_SK_NS1C_6thread17LinearCombinationIaLi1EiiLNS1H_9ScaleType4KindE0ELNS_15FloatRoundStyleE2EaEENS1_15EpilogueDefaultEEEEEvvEEEEvNT_6ParamsE,@"STO_CUDA_ENTRY STV_DEFAULT"
_ZN7cutlass13device_kernelINS_4gemm6kernel13GemmUniversalIN4cute5tupleIJiiiiEEENS1_10collective13CollectiveMmaINS1_34MainloopSm90TmaGmmaWarpSpecializedILi16ENS5_IJNS4_1CILi2EEENSA_ILi1EEESC_EEENS1_35KernelTmaWarpSpecializedCooperativeEEENS5_IJNSA_ILi192EEENSA_ILi256EEENSA_ILi32EEEEEEaNS5_IJlSC_lEEEaSK_NS4_8TiledMMAINS4_8MMA_AtomIJNS4_4SM904GMMA27MMA_64x256x32_S32S8S8_SS_TNEEEENS4_6LayoutISD_NS5_IJSC_NSA_ILi0EEESS_EEEEENS5_IJNS4_10UnderscoreESV_SV_EEEEENS4_13SM90_TMA_LOADENS4_14ComposedLayoutINS4_7SwizzleILi1ELi4ELi3EEENS4_18smem_ptr_flag_bitsILi8EEENSR_INS5_IJNSA_ILi8EEESI_EEENS5_IJSI_SC_EEEEEEEvNS4_8identityENS4_23SM90_TMA_LOAD_MULTICASTES18_vS19_EENS_8epilogue10collective6detail29Sm90TmaWarpSpecializedAdapterINS1D_15DefaultEpilogueIaSK_SK_NS1C_6thread17LinearCombinationIaLi1EiiLNS1H_9ScaleType4KindE0ELNS_15FloatRoundStyleE2EaEENS1_15EpilogueDefaultEEEEEvvEEEEvNT_6ParamsE:
[----:B------:R-:W0:Y:S02]  /*0000*/  LDC R1, c[0x0][0x28] ;  /* 0x00000a00ff017b82 */ /* 0x000e240000000800 */
[----:B0-----:R-:W-:Y:S01]  /*0010*/  VIADD R1, R1, 0xfffffd18 ;  /* 0xfffffd1801017836 */ /* 0x001fe20000000000 */
[----:B------:R-:W0:Y:S01]  /*0020*/  S2R R5, SR_TID.X ;  /* 0x0000000000057919 */ /* 0x000e220000002100 */
[----:B------:R-:W-:Y:S01]  /*0030*/  ELECT P0, URZ, PT ;  /* 0x00000000003f782f */ /* 0x000fe20003800000 */
[----:B------:R-:W-:Y:S01]  /*0040*/  BSSY B0, `(.L_x_0) ;  /* 0x000000f000007945 */ /* 0x000fe20003800000 */
[--C-:B0-----:R-:W-:Y:S02]  /*0050*/  SHF.R.U32.HI R0, RZ, 0x5, R5.reuse ;  /* 0x00000005ff007819 */ /* 0x101fe40000011605 */
[----:B------:R-:W-:-:S03]  /*0060*/  SHF.R.U32.HI R2, RZ, 0x7, R5 ;  /* 0x00000007ff027819 */ /* 0x000fc60000011605 */
[----:B------:R-:W0:Y:S04]  /*0070*/  SHFL.IDX PT, R3, R0, RZ, 0x1f ;  /* 0x00001fff00037589 */ /* 0x000e2800000e0000 */
[----:B------:R1:W2:Y:S01]  /*0080*/  SHFL.IDX PT, R6, R2, RZ, 0x1f ;  /* 0x00001fff02067589 */ /* 0x0002a200000e0000 */
[----:B0-----:R-:W-:-:S13]  /*0090*/  ISETP.NE.OR P0, PT, R3, RZ, !P0 ;  /* 0x000000ff0300720c */ /* 0x001fda0004705670 */
[----:B-12---:R-:W-:Y:S05]  /*00a0*/  @P0 BRA `(.L_x_1) ;  /* 0x0000000000200947 */ /* 0x006fea0003800000 */
[----:B------:R-:W-:Y:S02]  /*00b0*/  ULDC.64 UR4, c[0x0][0x198] ;  /* 0x0000660000047ab9 */ /* 0x000fe40000000a00 */
[----:B------:R-:W-:Y:S02]  /*00c0*/  UIADD3 UR6, UP0, UR4, 0xf0, URZ ;  /* 0x000000f004067890 */ /* 0x000fe4000ff1e03f */
[----:B------:R-:W-:Y:S02]  /*00d0*/  UIADD3 UR4, UP1, UR4, 0x1f0, URZ ;  /* 0x000001f004047890 */ /* 0x000fe4000ff3e03f */
[----:B------:R-:W-:Y:S02]  /*00e0*/  UIADD3.X UR7, URZ, UR5, URZ, UP0, !UPT ;  /* 0x000000053f077290 */ /* 0x000fe400087fe43f */
[----:B------:R-:W-:-:S07]  /*00f0*/  UIADD3.X UR5, URZ, UR5, URZ, UP1, !UPT ;  /* 0x000000053f057290 */ /* 0x000fce0008ffe43f */
[----:B------:R0:W-:Y:S02]  /*0100*/  UTMACCTL.PF [UR6] ;  /* 0x00000000060079b9 */ /* 0x0001e40008040000 */
[----:B------:R0:W-:Y:S02]  /*0110*/  UTMACCTL.PF [UR4] ;  /* 0x00000000040079b9 */ /* 0x0001e40008040000 */
[----:B0-----:R-:W-:Y:S01]  /*0120*/  NOP ;  /* 0x0000000000007918 */ /* 0x001fe20000000000 */
.L_x_1:
[----:B------:R-:W-:Y:S05]  /*0130*/  BSYNC B0 ;  /* 0x0000000000007941 */ /* 0x000fea0003800000 */
.L_x_0:
[----:B------:R-:W0:Y:S02]  /*0140*/  SHFL.IDX PT, R4, R0, RZ, 0x1f ;  /* 0x00001fff00047589 */ /* 0x000e2400000e0000 */
[----:B0-----:R-:W-:-:S13]  /*0150*/  ISETP.NE.AND P0, PT, R4, RZ, PT ;  /* 0x000000ff0400720c */ /* 0x001fda0003f05270 */
[----:B------:R-:W-:Y:S05]  /*0160*/  @P0 BRA `(.L_x_2) ;  /* 0x0000000000c40947 */ /* 0x000fea0003800000 */
[----:B------:R-:W-:Y:S01]  /*0170*/  ELECT P0, URZ, PT ;  /* 0x00000000003f782f */ /* 0x000fe20003800000 */
[----:B------:R-:W-:-:S12]  /*0180*/  BSSY B0, `(.L_x_2) ;  /* 0x000002f000007945 */ /* 0x000fd80003800000 */
[----:B------:R-:W-:Y:S05]  /*0190*/  @!P0 BRA `(.L_x_3) ;  /* 0x0000000000b48947 */ /* 0x000fea0003800000 */
[----:B------:R-:W0:Y:S01]  /*01a0*/  S2UR UR8, SR_CgaCtaId ;  /* 0x00000000000879c3 */ /* 0x000e220000008800 */
[----:B------:R-:W-:Y:S01]  /*01b0*/  UMOV UR4, 0x400 ;  /* 0x0000040000047882 */ /* 0x000fe20000000000 */
[----:B------:R-:W-:Y:S01]  /*01c0*/  UMOV UR5, 0x1 ;  /* 0x0000000100057882 */ /* 0x000fe20000000000 */
[----:B------:R-:W-:Y:S02]  /*01d0*/  UMOV UR6, 0x4 ;  /* 0x0000000400067882 */ /* 0x000fe40000000000 */
[----:B------:R-:W-:-:S04]  /*01e0*/  UIADD3 UR6, -UR6, 0x100000, URZ ;  /* 0x0010000006067890 */ /* 0x000fc8000fffe13f */
[----:B------:R-:W-:Y:S02]  /*01f0*/  USHF.L.U32 UR7, UR6, 0xb, URZ ;  /* 0x0000000b06077899 */ /* 0x000fe4000800063f */
[----:B------:R-:W-:Y:S02]  /*0200*/  USHF.L.U32 UR6, UR6, 0x1, URZ ;  /* 0x0000000106067899 */ /* 0x000fe4000800063f */
[----:B0-----:R-:W-:Y:S02]  /*0210*/  ULEA UR8, UR8, UR4, 0x18 ;  /* 0x0000000408087291 */ /* 0x001fe4000f8ec03f */
[----:B------:R-:W-:-:S04]  /*0220*/  UIADD3 UR4, -UR5, 0x100000, URZ ;  /* 0x0010000005047890 */ /* 0x000fc8000fffe13f */
[----:B------:R-:W-:Y:S02]  /*0230*/  USHF.L.U32 UR5, UR4, 0xb, URZ ;  /* 0x0000000b04057899 */ /* 0x000fe4000800063f */
[----:B------:R-:W-:Y:S01]  /*0240*/  USHF.L.U32 UR4, UR4, 0x1, URZ ;  /* 0x0000000104047899 */ /* 0x000fe2000800063f */
[----:B------:R-:W0:Y:S11]  /*0250*/  FENCE.VIEW.ASYNC.S ;  /* 0x00000000000073c6 */ /* 0x000e360000000000 */
[----:B0-----:R0:W1:Y:S01]  /*0260*/  SYNCS.EXCH.64 URZ, [UR8], UR4 ;  /* 0x00000004083f75b2 */ /* 0x0010620008000100 */
[----:B------:R0:W2:Y:S01]  /*0270*/  SYNCS.EXCH.64 URZ, [UR8+0x80], UR6 ;  /* 0x00008006083f75b2 */ /* 0x0000a20008000100 */
[----:B------:R0:W3:Y:S01]  /*0280*/  SYNCS.EXCH.64 URZ, [UR8+0x8], UR4 ;  /* 0x00000804083f75b2 */ /* 0x0000e20008000100 */
[----:B------:R0:W4:Y:S01]  /*0290*/  SYNCS.EXCH.64 URZ, [UR8+0x88], UR6 ;  /* 0x00008806083f75b2 */ /* 0x0001220008000100 */
[----:B------:R0:W0:Y:S01]  /*02a0*/  SYNCS.EXCH.64 URZ, [UR8+0x10], UR4 ;  /* 0x00001004083f75b2 */ /* 0x0000220008000100 */
        /* <DEDUP_REMOVED lines=27> */
[----:B-1234-:R-:W-:Y:S01]  /*0460*/  NOP ;  /* 0x0000000000007918 */ /* 0x01efe20000000000 */
.L_x_3:
[----:B0-----:R-:W-:Y:S05]  /*0470*/  BSYNC B0 ;  /* 0x0000000000007941 */ /* 0x001fea0003800000 */
.L_x_2:
[----:B------:R-:W-:Y:S01]  /*0480*/  SHF.R.S32.HI R2, RZ, 0x1f, R5 ;  /* 0x0000001fff027819 */ /* 0x000fe20000011405 */
[----:B------:R-:W0:Y:S01]  /*0490*/  SHFL.IDX PT, R0, R0, RZ, 0x1f ;  /* 0x00001fff00007589 */ /* 0x000e2200000e0000 */
[----:B------:R-:W1:Y:S01]  /*04a0*/  S2UR UR8, SR_CTAID.X ;  /* 0x00000000000879c3 */ /* 0x000e620000002500 */
[----:B------:R-:W-:Y:S02]  /*04b0*/  ELECT P0, URZ, PT ;  /* 0x00000000003f782f */ /* 0x000fe40003800000 */
[----:B------:R-:W-:Y:S01]  /*04c0*/  LEA.HI R2, R2, R5, RZ, 0x7 ;  /* 0x0000000502027211 */ /* 0x000fe200078f38ff */
[----:B------:R-:W-:Y:S01]  /*04d0*/  ULDC UR4, c[0x0][0x150] ;  /* 0x0000540000047ab9 */ /* 0x000fe20000000800 */
[----:B------:R-:W-:Y:S01]  /*04e0*/  SHF.R.S32.HI R9, RZ, 0x1f, R4 ;  /* 0x0000001fff097819 */ /* 0x000fe20000011404 */
[----:B------:R-:W-:Y:S01]  /*04f0*/  NOP ;  /* 0x0000000000007918 */ /* 0x000fe20000000000 */
[----:B------:R-:W-:Y:S01]  /*0500*/  LOP3.LUT R2, R2, 0xffffff80, RZ, 0xc0, !PT ;  /* 0xffffff8002027812 */ /* 0x000fe200078ec0ff */
[----:B------:R-:W-:Y:S01]  /*0510*/  NOP ;  /* 0x0000000000007918 */ /* 0x000fe20000000000 */
[----:B------:R-:W-:Y:S01]  /*0520*/  LEA.HI R9, R9, R4, RZ, 0x2 ;  /* 0x0000000409097211 */ /* 0x000fe200078f10ff */
[----:B------:R-:W2:Y:S01]  /*0530*/  LDC R10, c[0x0][0x144] ;  /* 0x00005100ff0a7b82 */ /* 0x000ea20000000800 */
[----:B------:R-:W-:Y:S01]  /*0540*/  ISETP.NE.AND P3, PT, R6, RZ, PT ;  /* 0x000000ff0600720c */ /* 0x000fe20003f65270 */
[----:B------:R-:W-:Y:S01]  /*0550*/  IMAD.IADD R7, R5, 0x1, -R2 ;  /* 0x0000000105077824 */ /* 0x000fe200078e0a02 */
[----:B------:R-:W-:Y:S01]  /*0560*/  LOP3.LUT R9, R9, 0x3ffffffc, RZ, 0xc0, !PT ;  /* 0x3ffffffc09097812 */ /* 0x000fe200078ec0ff */
[----:B------:R-:W3:Y:S01]  /*0570*/  S2R R2, SR_CTAID.Y ;  /* 0x0000000000027919 */ /* 0x000ee20000002600 */
[----:B------:R-:W-:-:S02]  /*0580*/  IMAD.MOV.U32 R19, RZ, RZ, 0x1 ;  /* 0x00000001ff137424 */ /* 0x000fc400078e00ff */
[----:B------:R-:W-:Y:S01]  /*0590*/  SHF.R.S32.HI R8, RZ, 0x1f, R7 ;  /* 0x0000001fff087819 */ /* 0x000fe20000011407 */
[----:B------:R-:W-:Y:S01]  /*05a0*/  IMAD.IADD R4, R4, 0x1, -R9 ;  /* 0x0000000104047824 */ /* 0x000fe200078e0a09 */
[----:B------:R-:W4:Y:S02]  /*05b0*/  LDC R12, c[0x0][0x140] ;  /* 0x00005000ff0c7b82 */ /* 0x000f240000000800 */
[----:B------:R-:W-:Y:S02]  /*05c0*/  LEA.HI R8, R8, R7, RZ, 0x3 ;  /* 0x0000000708087211 */ /* 0x000fe400078f18ff */
[----:B0-----:R-:W-:Y:S02]  /*05d0*/  ISETP.NE.OR P0, PT, R0, RZ, !P0 ;  /* 0x000000ff0000720c */ /* 0x001fe40004705670 */
[--C-:B------:R-:W-:Y:S02]  /*05e0*/  SHF.R.S32.HI R0, RZ, 0x3, R8.reuse ;  /* 0x00000003ff007819 */ /* 0x100fe40000011408 */
[----:B------:R-:W-:-:S02]  /*05f0*/  SHF.R.S32.HI R5, RZ, 0x1f, R8 ;  /* 0x0000001fff057819 */ /* 0x000fc40000011408 */
[----:B-1----:R-:W-:Y:S02]  /*0600*/  I2FP.F32.U32 R8, UR8 ;  /* 0x0000000800087c45 */ /* 0x002fe40008201000 */
[----:B------:R-:W-:-:S03]  /*0610*/  LEA.HI R5, R5, R0, RZ, 0x2 ;  /* 0x0000000005057211 */ /* 0x000fc600078f10ff */
[----:B------:R-:W-:Y:S01]  /*0620*/  FMUL R8, R8, UR4 ;  /* 0x0000000408087c20 */ /* 0x000fe20008400000 */
[----:B------:R-:W-:Y:S01]  /*0630*/  LOP3.LUT R5, R5, 0xfffffffc, RZ, 0xc0, !PT ;  /* 0xfffffffc05057812 */ /* 0x000fe200078ec0ff */
[----:B------:R-:W-:Y:S01]  /*0640*/  VOTEU.ALL UP0, P0 ;  /* 0x00000000003f7886 */ /* 0x000fe20000000000 */
[----:B------:R-:W-:Y:S01]  /*0650*/  ULDC UR4, c[0x0][0x154] ;  /* 0x0000550000047ab9 */ /* 0x000fe20000000800 */
[----:B------:R-:W-:Y:S02]  /*0660*/  VOTEU.ALL UP1, P0 ;  /* 0x00000000003f7886 */ /* 0x000fe40000020000 */
[----:B------:R-:W0:Y:S01]  /*0670*/  F2I.U32.TRUNC.NTZ R8, R8 ;  /* 0x0000000800087305 */ /* 0x000e22000020f000 */
[----:B------:R-:W-:Y:S01]  /*0680*/  IMAD.IADD R5, R0, 0x1, -R5 ;  /* 0x0000000100057824 */ /* 0x000fe200078e0a05 */
[----:B------:R-:W1:Y:S01]  /*0690*/  @!UP0 S2UR UR7, SR_CgaCtaId ;  /* 0x00000000000789c3 */ /* 0x000e620000008800 */
[----:B------:R-:W-:Y:S01]  /*06a0*/  @!UP0 UMOV UR6, 0x400 ;  /* 0x0000040000068882 */ /* 0x000fe20000000000 */
[----:B----4-:R-:W-:Y:S01]  /*06b0*/  ISETP.EQ.U32.AND P2, PT, R12, 0x1, PT ;  /* 0x000000010c00780c */ /* 0x010fe20003f42070 */
[----:B------:R-:W-:Y:S01]  /*06c0*/  IMAD R157, R4, 0x4, R5 ;  /* 0x00000004049d7824 */ /* 0x000fe200078e0205 */
[----:B---3--:R-:W-:-:S04]  /*06d0*/  I2FP.F32.U32 R4, R2 ;  /* 0x0000000200047245 */ /* 0x008fc80000201000 */
[----:B------:R-:W-:Y:S01]  /*06e0*/  LEA.HI R0, R157, R157, RZ, 0x1 ;  /* 0x0000009d9d007211 */ /* 0x000fe200078f08ff */
[----:B------:R-:W-:Y:S01]  /*06f0*/  FMUL R11, R4, UR4 ;  /* 0x00000004040b7c20 */ /* 0x000fe20008400000 */
[----:B------:R-:W3:Y:S01]  /*0700*/  LDC R5, c[0x0][0x148] ;  /* 0x00005200ff057b82 */ /* 0x000ee20000000800 */
[----:B------:R-:W-:Y:S01]  /*0710*/  UMOV UR4, 0x20 ;  /* 0x0000002000047882 */ /* 0x000fe20000000000 */
[----:B0-----:R-:W-:Y:S01]  /*0720*/  IMAD.MOV R9, RZ, RZ, -R8 ;  /* 0x000000ffff097224 */ /* 0x001fe200078e0a08 */
[----:B------:R-:W-:Y:S02]  /*0730*/  LOP3.LUT R8, R0, 0xfffffffe, RZ, 0xc0, !PT ;  /* 0xfffffffe00087812 */ /* 0x000fe400078ec0ff */
[----:B------:R-:W0:Y:S01]  /*0740*/  F2I.U32.TRUNC.NTZ R11, R11 ;  /* 0x0000000b000b7305 */ /* 0x000e22000020f000 */
[----:B------:R-:W-:Y:S01]  /*0750*/  SHF.R.S32.HI R0, RZ, 0x1f, R3 ;  /* 0x0000001fff007819 */ /* 0x000fe20000011403 */
[----:B--2---:R-:W-:Y:S01]  /*0760*/  IMAD R4, R10, R9, UR8 ;  /* 0x000000080a047e24 */ /* 0x004fe2000f8e0209 */
[----:B------:R-:W-:-:S04]  /*0770*/  @!UP0 UIADD3 UR4, -UR4, 0x100000, URZ ;  /* 0x0010000004048890 */ /* 0x000fc8000fffe13f */
[----:B------:R-:W-:Y:S02]  /*0780*/  @!UP0 USHF.L.U32 UR5, UR4, 0xb, URZ ;  /* 0x0000000b04058899 */ /* 0x000fe4000800063f */
[----:B------:R-:W-:Y:S01]  /*0790*/  @!UP0 USHF.L.U32 UR4, UR4, 0x1, URZ ;  /* 0x0000000104048899 */ /* 0x000fe2000800063f */
[C---:B------:R-:W-:Y:S01]  /*07a0*/  IMAD.IADD R9, R157.reuse, 0x1, -R8 ;  /* 0x000000019d097824 */ /* 0x040fe200078e0a08 */
[----:B------:R-:W-:Y:S01]  /*07b0*/  LEA.HI R0, R0, R3, RZ, 0x2 ;  /* 0x0000000300007211 */ /* 0x000fe200078f10ff */
[----:B------:R-:W-:Y:S02]  /*07c0*/  VIADD R10, R6, 0xffffffff ;  /* 0xffffffff060a7836 */ /* 0x000fe40000000000 */
[----:B------:R-:W-:Y:S01]  /*07d0*/  IMAD.SHL.U32 R8, R157, 0x4, RZ ;  /* 0x000000049d087824 */ /* 0x000fe200078e00ff */
[----:B------:R-:W-:Y:S01]  /*07e0*/  LOP3.LUT R0, R0, 0xfffffffc, RZ, 0xc0, !PT ;  /* 0xfffffffc00007812 */ /* 0x000fe200078ec0ff */
[----:B-1----:R-:W-:Y:S01]  /*07f0*/  @!UP0 ULEA UR6, UR7, UR6, 0x18 ;  /* 0x0000000607068291 */ /* 0x002fe2000f8ec03f */
[----:B------:R-:W-:Y:S01]  /*0800*/  ISETP.NE.AND P4, PT, R9, R4, PT ;  /* 0x000000040900720c */ /* 0x000fe20003f85270 */
[----:B------:R-:W-:Y:S01]  /*0810*/  VOTEU.ALL UP0, P0 ;  /* 0x00000000003f7886 */ /* 0x000fe20000000000 */
[----:B------:R-:W-:Y:S01]  /*0820*/  ISETP.GE.U32.AND P6, PT, R10, 0x2, PT ;  /* 0x000000020a00780c */ /* 0x000fe20003fc6070 */
[----:B------:R-:W-:Y:S01]  /*0830*/  IMAD.IADD R0, R3, 0x1, -R0 ;  /* 0x0000000103007824 */ /* 0x000fe200078e0a00 */
[----:B------:R-:W-:Y:S01]  /*0840*/  LOP3.LUT R157, R157, 0xc, R8, 0x78, !PT ;  /* 0x0000000c9d9d7812 */ /* 0x000fe200078e7808 */
[----:B0-----:R-:W-:Y:S01]  /*0850*/  IMAD.MOV R14, RZ, RZ, -R11 ;  /* 0x000000ffff0e7224 */ /* 0x001fe200078e0a0b */
[----:B------:R-:W-:-:S02]  /*0860*/  LOP3.LUT P0, RZ, R7, 0x7, RZ, 0xc0, !PT ;  /* 0x0000000707ff7812 */ /* 0x000fc4000780c0ff */
[C---:B------:R-:W-:Y:S01]  /*0870*/  ISETP.NE.AND P1, PT, R0.reuse, 0x3, PT ;  /* 0x000000030000780c */ /* 0x040fe20003f25270 */
[----:B---3--:R-:W-:Y:S01]  /*0880*/  IMAD R9, R5, R14, R2 ;  /* 0x0000000e05097224 */ /* 0x008fe200078e0202 */
[C---:B------:R-:W-:Y:S01]  /*0890*/  ISETP.LT.U32.AND P0, PT, R157.reuse, 0x2, !P0 ;  /* 0x000000029d00780c */ /* 0x040fe20004701070 */
[----:B------:R-:W0:Y:S02]  /*08a0*/  FENCE.VIEW.ASYNC.S ;  /* 0x00000000000073c6 */ /* 0x000e240000000000 */
[----:B0-----:R0:W1:Y:S01]  /*08b0*/  @!UP0 SYNCS.EXCH.64 URZ, [UR6+0x110], UR4 ;  /* 0x00011004063f85b2 */ /* 0x0010620008000100 */
[----:B------:R-:W-:Y:S02]  /*08c0*/  ISETP.EQ.OR P1, PT, R0, RZ, !P1 ;  /* 0x000000ff0000720c */ /* 0x000fe40004f22670 */
[----:B------:R-:W-:Y:S02]  /*08d0*/  @P4 LEA.HI R8, R157, R157, RZ, 0x1 ;  /* 0x0000009d9d084211 */ /* 0x000fe400078f08ff */
[----:B------:R-:W-:-:S02]  /*08e0*/  ISETP.EQ.AND P1, PT, R6, RZ, P1 ;  /* 0x000000ff0600720c */ /* 0x000fc40000f22270 */
[----:B------:R-:W-:Y:S02]  /*08f0*/  @P4 SHF.R.S32.HI R8, RZ, 0x1, R8 ;  /* 0x00000001ff084819 */ /* 0x000fe40000011408 */
[----:B------:R-:W-:Y:S02]  /*0900*/  SEL R6, RZ, 0x1, !P1 ;  /* 0x00000001ff067807 */ /* 0x000fe40004800000 */
[----:B------:R-:W-:Y:S02]  /*0910*/  @P4 ISETP.NE.AND P5, PT, R8, R9, PT ;  /* 0x000000090800420c */ /* 0x000fe40003fa5270 */
[----:B------:R-:W-:Y:S02]  /*0920*/  SEL R6, R6, 0x2, P6 ;  /* 0x0000000206067807 */ /* 0x000fe40003000000 */
[----:B------:R-:W-:Y:S01]  /*0930*/  SEL R8, RZ, 0x1, !P0 ;  /* 0x00000001ff087807 */ /* 0x000fe20004000000 */
[----:B------:R0:W2:Y:S01]  /*0940*/  @!UP1 SYNCS.EXCH.64 URZ, [UR6+0x118], UR4 ;  /* 0x00011804063f95b2 */ /* 0x0000a20008000100 */
[----:B------:R-:W-:Y:S01]  /*0950*/  @P4 SEL R19, RZ, 0x1, P5 ;  /* 0x00000001ff134807 */ /* 0x000fe20002800000 */
[----:B------:R0:W-:Y:S01]  /*0960*/  STL [R1+0x200], R6 ;  /* 0x0002000601007387 */ /* 0x0001e20000100800 */
[----:B------:R-:W-:-:S02]  /*0970*/  NOP ;  /* 0x0000000000007918 */ /* 0x000fc40000000000 */
[----:B------:R-:W-:Y:S01]  /*0980*/  LOP3.LUT R19, R19, R8, RZ, 0xc0, !PT ;  /* 0x0000000813137212 */ /* 0x000fe200078ec0ff */
[----:B------:R-:W-:Y:S06]  /*0990*/  @!P2 BRA `(.L_x_4) ;  /* 0x000000000008a947 */ /* 0x000fec0003800000 */
[----:B-12---:R-:W-:Y:S01]  /*09a0*/  UCGABAR_ARV ;  /* 0x00000000000079c7 */ /* 0x006fe20008000000 */
[----:B------:R-:W-:Y:S05]  /*09b0*/  BRA `(.L_x_5) ;  /* 0x0000000000047947 */ /* 0x000fea0003800000 */
.L_x_4:
[----:B-12---:R-:W-:Y:S01]  /*09c0*/  NOP ;  /* 0x0000000000007918 */ /* 0x006fe20000000000 */
.L_x_5:
[----:B0-----:R-:W0:Y:S01]  /*09d0*/  LDC R6, c[0x0][0x65c] ;  /* 0x00019700ff067b82 */ /* 0x001e220000000800 */
[----:B------:R-:W-:Y:S01]  /*09e0*/  IMAD.MOV.U32 R7, RZ, RZ, RZ ;  /* 0x000000ffff077224 */ /* 0x000fe200078e00ff */
[----:B0-----:R-:W-:Y:S01]  /*09f0*/  ISETP.NE.AND P1, PT, R6, 0x1, PT ;  /* 0x000000010600780c */ /* 0x001fe20003f25270 */
[----:B------:R-:W-:-:S12]  /*0a00*/  IMAD.U32 R6, RZ, RZ, UR8 ;  /* 0x00000008ff067e24 */ /* 0x000fd8000f8e00ff */
[----:B------:R-:W0:Y:S01]  /*0a10*/  @P1 LDC R9, c[0x0][0x10] ;  /* 0x00000400ff091b82 */ /* 0x000e220000000800 */
[----:B------:R-:W-:Y:S02]  /*0a20*/  @P1 IMAD.MOV.U32 R3, RZ, RZ, RZ ;  /* 0x000000ffff031224 */ /* 0x000fe400078e00ff */
[----:B------:R-:W-:-:S05]  /*0a30*/  @P1 IMAD.MOV.U32 R13, RZ, RZ, RZ ;  /* 0x000000ffff0d1224 */ /* 0x000fca00078e00ff */
[----:B------:R-:W1:Y:S01]  /*0a40*/  @!P1 LDC R11, c[0x0][0xc] ;  /* 0x00000300ff0b9b82 */ /* 0x000e620000000800 */
[----:B0-----:R-:W-:-:S04]  /*0a50*/  @P1 IMAD.WIDE.U32 R8, R9, UR8, R2 ;  /* 0x0000000809081c25 */ /* 0x001fc8000f8e0002 */
[----:B------:R-:W-:Y:S02]  /*0a60*/  @P1 IMAD.MOV.U32 R15, RZ, RZ, R8 ;  /* 0x000000ffff0f1224 */ /* 0x000fe400078e0008 */
[----:B------:R-:W-:Y:S02]  /*0a70*/  @P1 IMAD.IADD R18, R9, 0x1, R13 ;  /* 0x0000000109121824 */ /* 0x000fe400078e020d */
[----:B-1----:R-:W-:-:S04]  /*0a80*/  @!P1 IMAD.WIDE.U32 R6, R2, R11, R6 ;  /* 0x0000000b02069225 */ /* 0x002fc800078e0006 */
[----:B------:R-:W-:Y:S02]  /*0a90*/  @!P1 IMAD.MOV.U32 R15, RZ, RZ, R6 ;  /* 0x000000ffff0f9224 */ /* 0x000fe400078e0006 */
[----:B------:R-:W-:-:S03]  /*0aa0*/  @!P1 IMAD.MOV.U32 R18, RZ, RZ, R7 ;  /* 0x000000ffff129224 */ /* 0x000fc600078e0007 */
[----:B------:R0:W-:Y:S04]  /*0ab0*/  STL [R1+0x208], R15 ;  /* 0x0002080f01007387 */ /* 0x0001e80000100800 */
[----:B------:R0:W-:Y:S01]  /*0ac0*/  STL [R1+0x204], R18 ;  /* 0x0002041201007387 */ /* 0x0001e20000100800 */
[----:B------:R-:W-:Y:S05]  /*0ad0*/  @!P2 BRA `(.L_x_6) ;  /* 0x00000000000ca947 */ /* 0x000fea0003800000 */
[----:B------:R-:W-:Y:S01]  /*0ae0*/  UCGABAR_WAIT ;  /* 0x0000000000007dc7 */ /* 0x000fe20008000000 */
[----:B------:R-:W-:Y:S01]  /*0af0*/  CCTL.IVALL ;  /* 0x00000000ff00798f */ /* 0x000fe20002000000 */
[----:B------:R-:W-:Y:S05]  /*0b00*/  BRA `(.L_x_7) ;  /* 0x0000000000047947 */ /* 0x000fea0003800000 */
.L_x_6:
[----:B------:R-:W-:Y:S06]  /*0b10*/  BAR.SYNC.DEFER_BLOCKING 0x0 ;  /* 0x0000000000007b1d */ /* 0x000fec0000010000 */
.L_x_7:
[----:B------:R-:W-:Y:S05]  /*0b20*/  @!P3 BRA `(.L_x_8) ;  /* 0x000000fc00f4b947 */ /* 0x000fea0003800000 */
[----:B------:R-:W-:-:S13]  /*0b30*/  ISETP.GT.U32.AND P0, PT, R10, 0x1, PT ;  /* 0x000000010a00780c */ /* 0x000fda0003f04070 */
[----:B------:R-:W-:Y:S05]  /*0b40*/  @P0 EXIT ;  /* 0x000000000000094d */ /* 0x000fea0003800000 */
[----:B------:R-:W-:Y:S01]  /*0b50*/  ULDC.64 UR4, c[0x0][0x650] ;  /* 0x0001940000047ab9 */ /* 0x000fe20000000a00 */
[----:B------:R-:W-:Y:S01]  /*0b60*/  PRMT R0, RZ, 0x7610, R0 ;  /* 0x00007610ff007816 */ /* 0x000fe20000000000 */
[----:B------:R-:W-:Y:S01]  /*0b70*/  IMAD.MOV.U32 R23, RZ, RZ, -0x1 ;  /* 0xffffffffff177424 */ /* 0x000fe200078e00ff */
[----:B------:R-:W-:Y:S01]  /*0b80*/  ISETP.GE.U32.AND P0, PT, R15, UR4, PT ;  /* 0x000000040f007c0c */ /* 0x000fe2000bf06070 */
[----:B------:R-:W-:Y:S02]  /*0b90*/  IMAD.MOV.U32 R22, RZ, RZ, -0x1 ;  /* 0xffffffffff167424 */ /* 0x000fe400078e00ff */
[----:B------:R-:W-:Y:S01]  /*0ba0*/  IMAD.MOV.U32 R154, RZ, RZ, -0x1 ;  /* 0xffffffffff9a7424 */ /* 0x000fe200078e00ff */
[----:B------:R-:W-:-:S13]  /*0bb0*/  ISETP.GE.U32.AND.EX P0, PT, R18, UR5, PT, P0 ;  /* 0x0000000512007c0c */ /* 0x000fda000bf06100 */
[----:B------:R-:W-:Y:S05]  /*0bc0*/  @P0 BRA `(.L_x_9) ;  /* 0x0000000400300947 */ /* 0x000fea0003800000 */
[----:B------:R-:W1:Y:S01]  /*0bd0*/  LDC.64 R16, c[0x0][0x628] ;  /* 0x00018a00ff107b82 */ /* 0x000e620000000a00 */
[----:B------:R-:W-:Y:S02]  /*0be0*/  IMAD.MOV.U32 R6, RZ, RZ, R15 ;  /* 0x000000ffff067224 */ /* 0x000fe400078e000f */
[----:B------:R-:W-:-:S05]  /*0bf0*/  IMAD.MOV.U32 R7, RZ, RZ, R18 ;  /* 0x000000ffff077224 */ /* 0x000fca00078e0012 */
[----:B------:R-:W2:Y:S08]  /*0c00*/  LDC R0, c[0x0][0x630] ;  /* 0x00018c00ff007b82 */ /* 0x000eb00000000800 */
[----:B------:R-:W3:Y:S01]  /*0c10*/  LDC.64 R20, c[0x0][0x620] ;  /* 0x00018800ff147b82 */ /* 0x000ee20000000a00 */
[----:B-1----:R-:W-:-:S04]  /*0c20*/  ISETP.NE.U32.AND P0, PT, R16, RZ, PT ;  /* 0x000000ff1000720c */ /* 0x002fc80003f05070 */
[----:B------:R-:W-:-:S13]  /*0c30*/  ISETP.NE.AND.EX P0, PT, R17, RZ, PT, P0 ;  /* 0x000000ff1100720c */ /* 0x000fda0003f05300 */
[----:B--23--:R-:W-:Y:S05]  /*0c40*/  @!P0 BRA `(.L_x_10) ;  /* 0x0000000000288947 */ /* 0x00cfea0003800000 */
[----:B------:R-:W1:Y:S02]  /*0c50*/  LDC R11, c[0x0][0x634] ;  /* 0x00018d00ff0b7b82 */ /* 0x000e640000000800 */
[----:B-1----:R-:W-:-:S05]  /*0c60*/  IADD3 R11, P0, R15, R11, RZ ;  /* 0x0000000b0f0b7210 */ /* 0x002fca0007f1e0ff */
[----:B------:R-:W-:-:S04]  /*0c70*/  IMAD.X R13, RZ, RZ, R18, P0 ;  /* 0x000000ffff0d7224 */ /* 0x000fc800000e0612 */
[----:B------:R-:W-:-:S04]  /*0c80*/  IMAD.WIDE.U32 R6, R13, R16, RZ ;  /* 0x000000100d067225 */ /* 0x000fc800078e00ff */
[----:B------:R-:W-:-:S04]  /*0c90*/  IMAD.WIDE.U32 R8, P0, R11, R17, R6 ;  /* 0x000000110b087225 */ /* 0x000fc80007800006 */
[----:B------:R-:W-:-:S04]  /*0ca0*/  IMAD.WIDE.U32 R6, R11, R16, RZ ;  /* 0x000000100b067225 */ /* 0x000fc800078e00ff */
[----:B------:R-:W-:Y:S01]  /*0cb0*/  IMAD.X R11, RZ, RZ, RZ, P0 ;  /* 0x000000ffff0b7224 */ /* 0x000fe200000e06ff */
[----:B------:R-:W-:Y:S01]  /*0cc0*/  IADD3 RZ, P0, R7, R8, RZ ;  /* 0x0000000807ff7210 */ /* 0x000fe20007f1e0ff */
[----:B------:R-:W-:-:S04]  /*0cd0*/  IMAD.MOV.U32 R10, RZ, RZ, R9 ;  /* 0x000000ffff0a7224 */ /* 0x000fc800078e0009 */
[----:B------:R-:W-:-:S08]  /*0ce0*/  IMAD.WIDE.U32.X R6, R13, R17, R10, P0 ;  /* 0x000000110d067225 */ /* 0x000fd000000e040a */
.L_x_10:
[-CC-:B------:R-:W-:Y:S01]  /*0cf0*/  SHF.R.U64 R154, R6, R0.reuse, R7.reuse ;  /* 0x00000000069a7219 */ /* 0x180fe20000001207 */
[----:B------:R-:W1:Y:S01]  /*0d00*/  LDC.64 R24, c[0x0][0x640] ;  /* 0x00019000ff187b82 */ /* 0x000e620000000a00 */
[----:B------:R-:W-:Y:S01]  /*0d10*/  SHF.R.U32.HI R0, RZ, R0, R7 ;  /* 0x00000000ff007219 */ /* 0x000fe20000011607 */
[----:B------:R-:W-:Y:S01]  /*0d20*/  IMAD.MOV.U32 R6, RZ, RZ, R15 ;  /* 0x000000ffff067224 */ /* 0x000fe200078e000f */
[----:B------:R-:W-:Y:S01]  /*0d30*/  IADD3 R3, P0, RZ, -R154, RZ ;  /* 0x8000009aff037210 */ /* 0x000fe20007f1e0ff */
[----:B------:R-:W-:-:S04]  /*0d40*/  IMAD.MOV.U32 R17, RZ, RZ, 0x1 ;  /* 0x00000001ff117424 */ /* 0x000fc800078e00ff */
[----:B------:R-:W2:Y:S01]  /*0d50*/  LDC R8, c[0x0][0x618] ;  /* 0x00018600ff087b82 */ /* 0x000ea20000000800 */
[----:B------:R-:W-:-:S04]  /*0d60*/  IMAD.X R7, RZ, RZ, ~R0, P0 ;  /* 0x000000ffff077224 */ /* 0x000fc800000e0e00 */
[-C--:B------:R-:W-:Y:S02]  /*0d70*/  IMAD R0, R7, R20.reuse, RZ ;  /* 0x0000001407007224 */ /* 0x080fe400078e02ff */
[----:B------:R-:W-:Y:S01]  /*0d80*/  IMAD.MOV.U32 R7, RZ, RZ, R18 ;  /* 0x000000ffff077224 */ /* 0x000fe200078e0012 */
[----:B------:R-:W3:Y:S01]  /*0d90*/  LDC R12, c[0x0][0x608] ;  /* 0x00018200ff0c7b82 */ /* 0x000ee20000000800 */
[----:B------:R-:W-:-:S04]  /*0da0*/  IMAD.WIDE.U32 R6, R3, R20, R6 ;  /* 0x0000001403067225 */ /* 0x000fc800078e0006 */
[----:B------:R-:W-:-:S03]  /*0db0*/  IMAD R3, R3, R21, R0 ;  /* 0x0000001503037224 */ /* 0x000fc600078e0200 */
[----:B------:R-:W4:Y:S01]  /*0dc0*/  LDC R16, c[0x0][0x658] ;  /* 0x00019600ff107b82 */ /* 0x000f220000000800 */
[----:B-1----:R-:W-:Y:S01]  /*0dd0*/  ISETP.NE.U32.AND P0, PT, R24, RZ, PT ;  /* 0x000000ff1800720c */ /* 0x002fe20003f05070 */
[----:B------:R-:W-:Y:S02]  /*0de0*/  IMAD R21, R5, R14, R2 ;  /* 0x0000000e05157224 */ /* 0x000fe400078e0202 */
[----:B------:R-:W-:Y:S01]  /*0df0*/  IMAD.IADD R3, R7, 0x1, R3 ;  /* 0x0000000107037824 */ /* 0x000fe200078e0203 */
[----:B------:R-:W-:Y:S01]  /*0e00*/  ISETP.NE.AND.EX P0, PT, R25, RZ, PT, P0 ;  /* 0x000000ff1900720c */ /* 0x000fe20003f05300 */
[----:B------:R-:W-:Y:S02]  /*0e10*/  IMAD.MOV.U32 R7, RZ, RZ, -0x1 ;  /* 0xffffffffff077424 */ /* 0x000fe400078e00ff */
[----:B------:R-:W1:Y:S01]  /*0e20*/  LDC R23, c[0x0][0x600] ;  /* 0x00018000ff177b82 */ /* 0x000e620000000800 */
[-CC-:B--2---:R-:W-:Y:S02]  /*0e30*/  SHF.R.U64 R10, R6, R8.reuse, R3.reuse ;  /* 0x00000008060a7219 */ /* 0x184fe40000001203 */
[----:B------:R-:W-:-:S05]  /*0e40*/  SHF.R.U32.HI R3, RZ, R8, R3 ;  /* 0x00000008ff037219 */ /* 0x000fca0000011603 */
[----:B------:R-:W2:Y:S01]  /*0e50*/  LDC R13, c[0x0][0x648] ;  /* 0x00019200ff0d7b82 */ /* 0x000ea20000000800 */
[-CC-:B---3--:R-:W-:Y:S02]  /*0e60*/  SHF.R.U64 R20, R10, R12.reuse, R3.reuse ;  /* 0x0000000c0a147219 */ /* 0x188fe40000001203 */
[----:B------:R-:W-:-:S05]  /*0e70*/  SHF.R.U32.HI R3, RZ, R12, R3 ;  /* 0x0000000cff037219 */ /* 0x000fca0000011603 */
[----:B0-----:R-:W0:Y:S01]  /*0e80*/  LDC R15, c[0x0][0x638] ;  /* 0x00018e00ff0f7b82 */ /* 0x001e220000000800 */
[-CC-:B----4-:R-:W-:Y:S02]  /*0e90*/  SHF.R.U64 R12, R20, R16.reuse, R3.reuse ;  /* 0x00000010140c7219 */ /* 0x190fe40000001203 */
[-C--:B------:R-:W-:Y:S02]  /*0ea0*/  SHF.L.U32 R0, R7, R16.reuse, RZ ;  /* 0x0000001007007219 */ /* 0x080fe400000006ff */
[----:B------:R-:W-:Y:S01]  /*0eb0*/  SHF.R.U32.HI R3, RZ, R16, R3 ;  /* 0x00000010ff037219 */ /* 0x000fe20000011603 */
[----:B------:R-:W-:Y:S01]  /*0ec0*/  IMAD.MOV.U32 R2, RZ, RZ, R12 ;  /* 0x000000ffff027224 */ /* 0x000fe200078e000c */
[----:B------:R-:W-:Y:S01]  /*0ed0*/  LOP3.LUT R5, RZ, R0, RZ, 0x33, !PT ;  /* 0x00000000ff057212 */ /* 0x000fe200078e33ff */
[----:B------:R-:W3:Y:S01]  /*0ee0*/  LDC R18, c[0x0][0x610] ;  /* 0x00018400ff127b82 */ /* 0x000ee20000000800 */
[----:B------:R-:W-:Y:S05]  /*0ef0*/  @!P0 BRA `(.L_x_11) ;  /* 0x0000000000288947 */ /* 0x000fea0003800000 */
[----:B------:R-:W4:Y:S02]  /*0f00*/  LDC R9, c[0x0][0x64c] ;  /* 0x00019300ff097b82 */ /* 0x000f240000000800 */
[----:B----4-:R-:W-:-:S05]  /*0f10*/  IADD3 R9, P0, R12, R9, RZ ;  /* 0x000000090c097210 */ /* 0x010fca0007f1e0ff */
        /* <DEDUP_REMOVED lines=8> */
.L_x_11:
[----:B--2---:R-:W-:Y:S01]  /*0fa0*/  SHF.R.U64 R2, R2, R13, R3 ;  /* 0x0000000d02027219 */ /* 0x004fe20000001203 */
[----:B-1----:R-:W-:Y:S01]  /*0fb0*/  VIADD R3, R23, 0xffffffff ;  /* 0xffffffff17037836 */ /* 0x002fe20000000000 */
[----:B------:R-:W-:Y:S02]  /*0fc0*/  SHF.L.U32 R0, R17, R16, RZ ;  /* 0x0000001011007219 */ /* 0x000fe400000006ff */
[----:B------:R-:W-:Y:S01]  /*0fd0*/  LOP3.LUT R5, R20, R5, RZ, 0xc0, !PT ;  /* 0x0000000514057212 */ /* 0x000fe200078ec0ff */
[----:B------:R-:W-:Y:S01]  /*0fe0*/  IMAD.MOV R6, RZ, RZ, -R2 ;  /* 0x000000ffff067224 */ /* 0x000fe200078e0a02 */
[----:B------:R-:W-:Y:S02]  /*0ff0*/  SEL R4, R4, R21, !P1 ;  /* 0x0000001504047207 */ /* 0x000fe40004800000 */
[----:B------:R-:W-:Y:S01]  /*1000*/  LOP3.LUT R3, R10, R3, RZ, 0xc0, !PT ;  /* 0x000000030a037212 */ /* 0x000fe200078ec0ff */
[----:B------:R-:W-:Y:S02]  /*1010*/  IMAD R5, R0, R2, R5 ;  /* 0x0000000200057224 */ /* 0x000fe400078e0205 */
[----:B0-----:R-:W-:-:S02]  /*1020*/  IMAD R0, R6, R15, R12 ;  /* 0x0000000f06007224 */ /* 0x001fc400078e020c */
[----:B---3--:R-:W-:Y:S02]  /*1030*/  IMAD R4, R5, R18, R4 ;  /* 0x0000001205047224 */ /* 0x008fe400078e0204 */
[----:B------:R-:W-:Y:S02]  /*1040*/  IMAD R23, R0, R23, R3 ;  /* 0x0000001700177224 */ /* 0x000fe400078e0203 */
[----:B------:R-:W-:-:S03]  /*1050*/  IMAD.MOV.U32 R2, RZ, RZ, 0x1 ;  /* 0x00000001ff027424 */ /* 0x000fc600078e00ff */
[----:B------:R-:W-:Y:S02]  /*1060*/  SEL R22, R23, R4, !P1 ;  /* 0x0000000417167207 */ /* 0x000fe40004800000 */
[----:B------:R-:W-:Y:S02]  /*1070*/  PRMT R0, R2, 0x7610, R0 ;  /* 0x0000761002007816 */ /* 0x000fe40000000000 */
[----:B------:R-:W-:-:S07]  /*1080*/  SEL R23, R4, R23, !P1 ;  /* 0x0000001704177207 */ /* 0x000fce0004800000 */
.L_x_9:
[----:B------:R-:W-:-:S08]  /*1090*/  NOP ;  /* 0x0000000000007918 */ /* 0x000fd00000000000 */
[----:B------:R-:W1:Y:S02]  /*10a0*/  USETMAXREG.TRY_ALLOC.CTAPOOL UP0, 0xe8 ;  /* 0x000000e8000079c8 */ /* 0x000e640008000600 */
[----:B-1----:R-:W-:-:S13]  /*10b0*/  PLOP3.LUT P0, PT, PT, PT, UP0, 0x80, 0x0 ;  /* 0x000000000000781c */ /* 0x002fda0003f0f008 */
[----:B------:R-:W-:Y:S05]  /*10c0*/  @!P0 BRA `(.L_x_9) ;  /* 0xfffffffc00f08947 */ /* 0x000fea000383ffff */
[----:B------:R-:W-:Y:S01]  /*10d0*/  ULDC.64 UR4, c[0x0][0x598] ;  /* 0x0001660000047ab9 */ /* 0x000fe20000000a00 */
[----:B------:R-:W-:Y:S01]  /*10e0*/  ULDC.64 UR36, c[0x0][0x208] ;  /* 0x0000820000247ab9 */ /* 0x000fe20000000a00 */
[----:B------:R-:W-:-:S04]  /*10f0*/  ISETP.NE.U32.AND P0, PT, RZ, UR4, PT ;  /* 0x00000004ff007c0c */ /* 0x000fc8000bf05070 */
[----:B------:R-:W-:-:S13]  /*1100*/  ISETP.NE.AND.EX P0, PT, RZ, UR5, PT, P0 ;  /* 0x00000005ff007c0c */ /* 0x000fda000bf05300 */
[----:B------:R-:W-:Y:S05]  /*1110*/  @!P0 BRA `(.L_x_12) ;  /* 0x00000000001c8947 */ /* 0x000fea0003800000 */
[----:B------:R-:W1:Y:S02]  /*1120*/  LDC.64 R2, c[0x0][0x598] ;  /* 0x00016600ff027b82 */ /* 0x000e640000000a00 */
[----:B-1----:R-:W2:Y:S02]  /*1130*/  LDG.E.64 R2, desc[UR36][R2.64] ;  /* 0x0000002402027981 */ /* 0x002ea4000c1e1b00 */
[----:B--2---:R-:W-:-:S04]  /*1140*/  ISETP.NE.U32.AND P0, PT, R2, RZ, PT ;  /* 0x000000ff0200720c */ /* 0x004fc80003f05070 */
[----:B------:R-:W-:-:S13]  /*1150*/  ISETP.NE.AND.EX P0, PT, R3, RZ, PT, P0 ;  /* 0x000000ff0300720c */ /* 0x000fda0003f05300 */
[----:B------:R-:W-:Y:S05]  /*1160*/  @!P0 BRA `(.L_x_12) ;  /* 0x0000000000088947 */ /* 0x000fea0003800000 */
[----:B------:R1:W5:Y:S01]  /*1170*/  LD.E R17, desc[UR36][R2.64] ;  /* 0x0000002402117980 */ /* 0x000362000c101900 */
[----:B------:R-:W-:Y:S05]  /*1180*/  BRA `(.L_x_13) ;  /* 0x0000000000247947 */ /* 0x000fea0003800000 */
.L_x_12:
[----:B------:R-:W-:Y:S02]  /*1190*/  ULDC.64 UR4, c[0x0][0x588] ;  /* 0x0001620000047ab9 */ /* 0x000fe40000000a00 */
[----:B------:R-:W-:-:S04]  /*11a0*/  ISETP.NE.U32.AND P0, PT, RZ, UR4, PT ;  /* 0x00000004ff007c0c */ /* 0x000fc8000bf05070 */
[----:B------:R-:W-:-:S13]  /*11b0*/  ISETP.NE.AND.EX P0, PT, RZ, UR5, PT, P0 ;  /* 0x00000005ff007c0c */ /* 0x000fda000bf05300 */
[----:B------:R-:W-:Y:S05]  /*11c0*/  @!P0 BRA `(.L_x_14) ;  /* 0x00000000000c8947 */ /* 0x000fea0003800000 */
[----:B------:R-:W1:Y:S02]  /*11d0*/  LDC.64 R2, c[0x0][0x588] ;  /* 0x00016200ff027b82 */ /* 0x000e640000000a00 */
[----:B-1----:R2:W5:Y:S01]  /*11e0*/  LDG.E R17, desc[UR36][R2.64] ;  /* 0x0000002402117981 */ /* 0x002562000c1e1900 */
[----:B------:R-:W-:Y:S05]  /*11f0*/  BRA `(.L_x_13) ;  /* 0x0000000000087947 */ /* 0x000fea0003800000 */
.L_x_14:
[----:B------:R-:W-:Y:S02]  /*1200*/  ULDC UR4, c[0x0][0x580] ;  /* 0x0001600000047ab9 */ /* 0x000fe40000000800 */
[----:B------:R-:W-:-:S07]  /*1210*/  IMAD.U32 R17, RZ, RZ, UR4 ;  /* 0x00000004ff117e24 */ /* 0x000fce000f8e00ff */
.L_x_13:
[----:B------:R-:W-:Y:S02]  /*1220*/  ULDC.64 UR4, c[0x0][0x5a0] ;  /* 0x0001680000047ab9 */ /* 0x000fe40000000a00 */
[----:B------:R-:W-:-:S04]  /*1230*/  ISETP.NE.U32.AND P0, PT, RZ, UR4, PT ;  /* 0x00000004ff007c0c */ /* 0x000fc8000bf05070 */
[----:B------:R-:W-:-:S13]  /*1240*/  ISETP.NE.AND.EX P0, PT, RZ, UR5, PT, P0 ;  /* 0x00000005ff007c0c */ /* 0x000fda000bf05300 */
[----:B------:R-:W-:Y:S05]  /*1250*/  @!P0 BRA `(.L_x_15) ;  /* 0x00000000001c8947 */ /* 0x000fea0003800000 */
[----:B-12---:R-:W1:Y:S02]  /*1260*/  LDC.64 R2, c[0x0][0x5a0] ;  /* 0x00016800ff027b82 */ /* 0x006e640000000a00 */
[----:B-1----:R-:W2:Y:S02]  /*1270*/  LDG.E.64 R2, desc[UR36][R2.64] ;  /* 0x0000002402027981 */ /* 0x002ea4000c1e1b00 */
[----:B--2---:R-:W-:-:S04]  /*1280*/  ISETP.NE.U32.AND P0, PT, R2, RZ, PT ;  /* 0x000000ff0200720c */ /* 0x004fc80003f05070 */
[----:B------:R-:W-:-:S13]  /*1290*/  ISETP.NE.AND.EX P0, PT, R3, RZ, PT, P0 ;  /* 0x000000ff0300720c */ /* 0x000fda0003f05300 */
[----:B------:R-:W-:Y:S05]  /*12a0*/  @!P0 BRA `(.L_x_15) ;  /* 0x0000000000088947 */ /* 0x000fea0003800000 */
[----:B0-----:R0:W5:Y:S01]  /*12b0*/  LD.E R18, desc[UR36][R2.64] ;  /* 0x0000002402127980 */ /* 0x001162000c101900 */
[----:B------:R-:W-:Y:S05]  /*12c0*/  BRA `(.L_x_16) ;  /* 0x0000000000247947 */ /* 0x000fea0003800000 */
.L_x_15:
[----:B------:R-:W-:Y:S02]  /*12d0*/  ULDC.64 UR4, c[0x0][0x590] ;  /* 0x0001640000047ab9 */ /* 0x000fe40000000a00 */
[----:B------:R-:W-:-:S04]  /*12e0*/  ISETP.NE.U32.AND P0, PT, RZ, UR4, PT ;  /* 0x00000004ff007c0c */ /* 0x000fc8000bf05070 */
[----:B------:R-:W-:-:S13]  /*12f0*/  ISETP.NE.AND.EX P0, PT, RZ, UR5, PT, P0 ;  /* 0x00000005ff007c0c */ /* 0x000fda000bf05300 */
[----:B------:R-:W-:Y:S05]  /*1300*/  @!P0 BRA `(.L_x_17) ;  /* 0x00000000000c8947 */ /* 0x000fea0003800000 */
[----:B-12---:R-:W0:Y:S02]  /*1310*/  LDC.64 R2, c[0x0][0x590] ;  /* 0x00016400ff027b82 */ /* 0x006e240000000a00 */
[----:B0-----:R1:W5:Y:S01]  /*1320*/  LDG.E R18, desc[UR36][R2.64] ;  /* 0x0000002402127981 */ /* 0x001362000c1e1900 */
[----:B------:R-:W-:Y:S05]  /*1330*/  BRA `(.L_x_16) ;  /* 0x0000000000087947 */ /* 0x000fea0003800000 */
.L_x_17:
[----:B------:R-:W-:Y:S02]  /*1340*/  ULDC UR4, c[0x0][0x584] ;  /* 0x0001610000047ab9 */ /* 0x000fe40000000800 */
[----:B0-----:R-:W-:-:S07]  /*1350*/  IMAD.U32 R18, RZ, RZ, UR4 ;  /* 0x00000004ff127e24 */ /* 0x001fce000f8e00ff */
.L_x_16:
[----:B------:R-:W-:-:S13]  /*1360*/  LOP3.LUT P0, RZ, R0, 0xff, RZ, 0xc0, !PT ;  /* 0x000000ff00ff7812 */ /* 0x000fda000780c0ff */
[----:B------:R-:W-:Y:S05]  /*1370*/  @!P0 EXIT ;  /* 0x000000000000894d */ /* 0x000fea0003800000 */
[----:B------:R-:W-:Y:S01]  /*1380*/  ULDC UR4, c[0x0][0x28c] ;  /* 0x0000a30000047ab9 */ /* 0x000fe20000000800 */
[----:B------:R-:W-:Y:S01]  /*1390*/  UMOV UR38, URZ ;  /* 0x0000003f00267c82 */ /* 0x000fe20008000000 */
[----:B------:R-:W-:Y:S01]  /*13a0*/  UIADD3 UR4, UR4, 0x1f, URZ ;  /* 0x0000001f04047890 */ /* 0x000fe2000fffe03f */
[----:B------:R-:W-:-:S03]  /*13b0*/  UMOV UR39, URZ ;  /* 0x0000003f00277c82 */ /* 0x000fc60008000000 */
[----:B------:R-:W-:-:S04]  /*13c0*/  USHF.R.S32.HI UR5, URZ, 0x1f, UR4 ;  /* 0x0000001f3f057899 */ /* 0x000fc80008011404 */
[----:B------:R-:W-:-:S04]  /*13d0*/  ULEA.HI UR5, UR5, UR4, URZ, 0x5 ;  /* 0x0000000405057291 */ /* 0x000fc8000f8f283f */
[----:B------:R-:W-:-:S12]  /*13e0*/  USHF.R.S32.HI UR40, URZ, 0x5, UR5 ;  /* 0x000000053f287899 */ /* 0x000fd80008011405 */
.L_x_551:
[----:B---3--:R-:W3:Y:S01]  /*13f0*/  S2R R0, SR_TID.X ;  /* 0x0000000000007919 */ /* 0x008ee20000002100 */
[----:B----4-:R-:W4:Y:S01]  /*1400*/  S2UR UR7, SR_CgaCtaId ;  /* 0x00000000000779c3 */ /* 0x010f220000008800 */
[----:B------:R-:W-:Y:S02]  /*1410*/  UMOV UR6, 0x400 ;  /* 0x0000040000067882 */ /* 0x000fe40000000000 */
[----:B----4-:R-:W-:Y:S01]  /*1420*/  ULEA UR6, UR7, UR6, 0x18 ;  /* 0x0000000607067291 */ /* 0x010fe2000f8ec03f */
[----:B---3--:R-:W-:-:S04]  /*1430*/  LOP3.LUT R0, R0, 0x80, RZ, 0xc0, !PT ;  /* 0x0000008000007812 */ /* 0x008fc800078ec0ff */
[----:B------:R-:W-:-:S06]  /*1440*/  SHF.R.U32.HI R0, RZ, 0x7, R0 ;  /* 0x00000007ff007819 */ /* 0x000fcc0000011600 */
[----:B------:R-:W3:Y:S02]  /*1450*/  SHFL.IDX PT, R0, R0, RZ, 0x1f ;  /* 0x00001fff00007589 */ /* 0x000ee400000e0000 */
[----:B---3--:R-:W-:-:S13]  /*1460*/  R2UR UR4, R0 ;  /* 0x00000000000472ca */ /* 0x008fda00000e0000 */
[----:B------:R-:W-:-:S04]  /*1470*/  ULEA.HI UR5, UR4, UR4, URZ, 0x1 ;  /* 0x0000000404057291 */ /* 0x000fc8000f8f083f */
[----:B------:R-:W-:-:S04]  /*1480*/  ULOP3.LUT UR5, UR5, 0x1ffffe, URZ, 0xc0, !UPT ;  /* 0x001ffffe05057892 */ /* 0x000fc8000f8ec03f */
[----:B------:R-:W-:-:S03]  /*1490*/  UIADD3 UR5, UR4, -UR5, URZ ;  /* 0x8000000504057290 */ /* 0x000fc6000fffe03f */
[----:B------:R-:W-:Y:S01]  /*14a0*/  ULDC UR4, c[0x0][0x28c] ;  /* 0x0000a30000047ab9 */ /* 0x000fe20000000800 */
[----:B------:R-:W-:Y:S01]  /*14b0*/  ULEA UR5, UR5, UR6, 0xb ;  /* 0x0000000605057291 */ /* 0x000fe2000f8e583f */
[----:B------:R-:W-:-:S03]  /*14c0*/  ISETP.LT.AND P0, PT, RZ, UR4, PT ;  /* 0x00000004ff007c0c */ /* 0x000fc6000bf01270 */
[----:B------:R-:W-:-:S04]  /*14d0*/  UIADD3 UR5, UR5, 0x200, URZ ;  /* 0x0000020005057890 */ /* 0x000fc8000fffe03f */
[----:B------:R-:W-:-:S04]  /*14e0*/  USHF.R.U32.HI UR5, URZ, 0x4, UR5 ;  /* 0x000000043f057899 */ /* 0x000fc80008011605 */
[----:B------:R-:W-:-:S04]  /*14f0*/  ULOP3.LUT UR5, UR5, 0x3fff, URZ, 0xc0, !UPT ;  /* 0x00003fff05057892 */ /* 0x000fc8000f8ec03f */
[----:B------:R-:W-:Y:S01]  /*1500*/  ULOP3.LUT UR41, UR5, 0x10000, URZ, 0xfc, !UPT ;  /* 0x0001000005297892 */ /* 0x000fe2000f8efc3f */
[----:B------:R-:W-:Y:S11]  /*1510*/  @P0 BRA `(.L_x_18) ;  /* 0x0000000000400947 */ /* 0x000ff60003800000 */
[----:B------:R-:W-:Y:S01]  /*1520*/  MOV R0, 0x0 ;  /* 0x0000000000007802 */ /* 0x000fe20000000f00 */
[----:B------:R-:W-:Y:S01]  /*1530*/  ULDC.64 UR4, c[0x4][0x68] ;  /* 0x01001a0000047ab9 */ /* 0x000fe20000000a00 */
[----:B------:R-:W-:Y:S01]  /*1540*/  ULDC.64 UR6, c[0x4][0x8] ;  /* 0x0100020000067ab9 */ /* 0x000fe20000000a00 */
[----:B------:R-:W-:Y:S01]  /*1550*/  IMAD.U32 R4, RZ, RZ, UR4 ;  /* 0x00000004ff047e24 */ /* 0x000fe2000f8e00ff */
[----:B012---:R0:W1:Y:S01]  /*1560*/  LDC.64 R2, c[0x4][R0] ;  /* 0x0100000000027b82 */ /* 0x0070620000000a00 */
[----:B------:R-:W-:Y:S01]  /*1570*/  IMAD.U32 R5, RZ, RZ, UR5 ;  /* 0x00000005ff057e24 */ /* 0x000fe2000f8e00ff */
[----:B------:R-:W-:Y:S01]  /*1580*/  ULDC.64 UR4, c[0x4][0x70] ;  /* 0x01001c0000047ab9 */ /* 0x000fe20000000a00 */
[----:B------:R-:W-:Y:S02]  /*1590*/  IMAD.U32 R10, RZ, RZ, UR6 ;  /* 0x00000006ff0a7e24 */ /* 0x000fe4000f8e00ff */
[----:B------:R-:W-:Y:S02]  /*15a0*/  IMAD.U32 R6, RZ, RZ, UR4 ;  /* 0x00000004ff067e24 */ /* 0x000fe4000f8e00ff */
[----:B------:R-:W-:-:S02]  /*15b0*/  IMAD.U32 R7, RZ, RZ, UR5 ;  /* 0x00000005ff077e24 */ /* 0x000fc4000f8e00ff */
[----:B------:R-:W-:Y:S02]  /*15c0*/  IMAD.U32 R11, RZ, RZ, UR7 ;  /* 0x00000007ff0b7e24 */ /* 0x000fe4000f8e00ff */
[----:B------:R-:W-:Y:S02]  /*15d0*/  IMAD.MOV.U32 R8, RZ, RZ, 0x1e1 ;  /* 0x000001e1ff087424 */ /* 0x000fe400078e00ff */
[----:B------:R-:W-:Y:S02]  /*15e0*/  IMAD.MOV.U32 R12, RZ, RZ, 0x1 ;  /* 0x00000001ff0c7424 */ /* 0x000fe400078e00ff */
[----:B0-----:R-:W-:-:S07]  /*15f0*/  IMAD.MOV.U32 R13, RZ, RZ, RZ ;  /* 0x000000ffff0d7224 */ /* 0x001fce00078e00ff */
[----:B------:R-:W-:-:S07]  /*1600*/  LEPC R20, `(.L_x_18) ;  /* 0x000000001014794e */ /* 0x000fce0000000000 */
[----:B-1---5:R-:W-:Y:S05]  /*1610*/  CALL.ABS.NOINC R2 ;  /* 0x0000000002007343 */ /* 0x022fea0003c00000 */
.L_x_18:
[----:B012---:R-:W2:Y:S02]  /*1620*/  LDL R2, [R1+0x200] ;  /* 0x0002000001027983 */ /* 0x007ea40000100800 */
[----:B--2---:R-:W-:-:S04]  /*1630*/  LOP3.LUT R0, R2, 0x1, RZ, 0xfc, !PT ;  /* 0x0000000102007812 */ /* 0x004fc800078efcff */
[----:B------:R-:W-:-:S13]  /*1640*/  ISETP.NE.AND P0, PT, R0, 0x3, PT ;  /* 0x000000030000780c */ /* 0x000fda0003f05270 */
[----:B------:R-:W-:Y:S05]  /*1650*/  @!P0 BRA `(.L_x_19) ;  /* 0x0000000000048947 */ /* 0x000fea0003800000 */
[----:B------:R-:W-:Y:S01]  /*1660*/  BPT.TRAP 0x1 ;  /* 0x000000040000795c */ /* 0x000fe20000300000 */
.L_x_19:
[----:B------:R-:W0:Y:S01]  /*1670*/  S2UR UR5, SR_CgaCtaId ;  /* 0x00000000000579c3 */ /* 0x000e220000008800 */
[----:B------:R-:W-:Y:S01]  /*1680*/  UMOV UR4, 0x400 ;  /* 0x0000040000047882 */ /* 0x000fe20000000000 */
[----:B------:R-:W-:Y:S02]  /*1690*/  IMAD.U32 R2, RZ, RZ, UR38 ;  /* 0x00000026ff027e24 */ /* 0x000fe4000f8e00ff */
[----:B------:R-:W-:-:S03]  /*16a0*/  IMAD.U32 R3, RZ, RZ, UR39 ;  /* 0x00000027ff037e24 */ /* 0x000fc6000f8e00ff */
[----:B------:R-:W-:Y:S01]  /*16b0*/  SHF.L.U32 R2, R2, 0x1f, RZ ;  /* 0x0000001f02027819 */ /* 0x000fe200000006ff */
[----:B0-----:R-:W-:-:S06]  /*16c0*/  ULEA UR4, UR5, UR4, 0x18 ;  /* 0x0000000405047291 */ /* 0x001fcc000f8ec03f */
[----:B------:R-:W-:-:S04]  /*16d0*/  IMAD.U32 R0, RZ, RZ, UR4 ;  /* 0x00000004ff007e24 */ /* 0x000fc8000f8e00ff */
[----:B------:R-:W-:-:S04]  /*16e0*/  IMAD R3, R3, 0x8, R0 ;  /* 0x0000000803037824 */ /* 0x000fc800078e0200 */
[----:B------:R0:W1:Y:S01]  /*16f0*/  SYNCS.PHASECHK.TRANS64.TRYWAIT P1, [R3+URZ], R2 ;  /* 0x00000002030075a7 */ /* 0x000062000802017f */
[----:B------:R-:W-:Y:S05]  /*1700*/  @!P0 BRA `(.L_x_20) ;  /* 0x0000000000048947 */ /* 0x000fea0003800000 */
[----:B------:R-:W-:Y:S01]  /*1710*/  BPT.TRAP 0x1 ;  /* 0x000000040000795c */ /* 0x000fe20000300000 */
.L_x_20:
[----:B-1----:R-:W-:Y:S05]  /*1720*/  @P1 BRA `(.L_x_21) ;  /* 0x0000000000081947 */ /* 0x002fea0003800000 */
[----:B------:R-:W1:Y:S02]  /*1730*/  SYNCS.PHASECHK.TRANS64.TRYWAIT P1, [R3+URZ], R2 ;  /* 0x00000002030075a7 */ /* 0x000e64000802017f */
[----:B-1----:R-:W-:Y:S05]  /*1740*/  @!P1 BRA `(.L_x_22) ;  /* 0x0000011000489947 */ /* 0x002fea0003800000 */
.L_x_21:
[----:B------:R-:W-:-:S04]  /*1750*/  UISETP.LT.AND UP0, UPT, UR40, 0x1, UPT ;  /* 0x000000012800788c */ /* 0x000fc8000bf01270 */
[----:B------:R-:W-:-:S06]  /*1760*/  USEL UR4, UR40, 0x1, UP0 ;  /* 0x0000000128047887 */ /* 0x000fcc0008000000 */
[----:B------:R-:W-:Y:S01]  /*1770*/  IMAD.U32 R4, RZ, RZ, UR4 ;  /* 0x00000004ff047e24 */ /* 0x000fe2000f8e00ff */
[----:B------:R-:W-:Y:S05]  /*1780*/  WARPSYNC.ALL ;  /* 0x0000000000007948 */ /* 0x000fea0003800000 */
[----:B------:R-:W-:-:S04]  /*1790*/  IADD3 R4, -R4, UR40, RZ ;  /* 0x0000002804047c10 */ /* 0x000fc8000fffe1ff */
[----:B------:R-:W-:Y:S02]  /*17a0*/  ISETP.GE.AND P1, PT, R4, 0x1, PT ;  /* 0x000000010400780c */ /* 0x000fe40003f26270 */
[----:B------:R-:W-:Y:S01]  /*17b0*/  R2UR UR4, R0 ;  /* 0x00000000000472ca */ /* 0x000fe200000e0000 */
[----:B------:R-:W-:Y:S01]  /*17c0*/  WARPGROUP.ARRIVE ;  /* 0x00000000000079c5 */ /* 0x000fe20000000000 */
[----:B------:R-:W-:Y:S01]  /*17d0*/  UMOV UR5, 0xc0000010 ;  /* 0xc000001000057882 */ /* 0x000fe20000000000 */
[----:B------:R-:W-:-:S10]  /*17e0*/  UMOV UR7, 0xc0000010 ;  /* 0xc000001000077882 */ /* 0x000fd40000000000 */
[----:B------:R-:W-:-:S04]  /*17f0*/  UIADD3 UR4, UR4, 0x18200, URZ ;  /* 0x0001820004047890 */ /* 0x000fc8000fffe03f */
[----:B------:R-:W-:-:S04]  /*1800*/  USHF.R.U32.HI UR4, URZ, 0x4, UR4 ;  /* 0x000000043f047899 */ /* 0x000fc80008011604 */
[----:B------:R-:W-:-:S04]  /*1810*/  ULOP3.LUT UR4, UR4, 0x3fff, URZ, 0xc0, !UPT ;  /* 0x00003fff04047892 */ /* 0x000fc8000f8ec03f */
[----:B------:R-:W-:Y:S02]  /*1820*/  ULOP3.LUT UR9, UR4, 0x10000, URZ, 0xfc, !UPT ;  /* 0x0001000004097892 */ /* 0x000fe4000f8efc3f */
[----:B------:R-:W-:Y:S02]  /*1830*/  UIMAD UR4, UR39, 0x180, UR41 ;  /* 0x00000180270478a4 */ /* 0x000fe4000f8e0229 */
[----:B------:R-:W-:-:S09]  /*1840*/  ULEA UR6, UR39, UR9, 0x9 ;  /* 0x0000000927067291 */ /* 0x000fd2000f8e483f */
[----:B------:R-:W-:Y:S01]  /*1850*/  IGMMA.64x256x32.S8.S8 R24, gdesc[UR4], RZ, !UPT, gsb0 ;  /* 0x06600000041879f1 */ /* 0x000fe2000c0410ff */
[----:B------:R-:W-:Y:S01]  /*1860*/  UIADD3 UR4, UR4, 0x100, URZ ;  /* 0x0000010004047890 */ /* 0x000fe2000fffe03f */
[----:B------:R-:W-:Y:S01]  /*1870*/  UMOV UR5, 0xc0000010 ;  /* 0xc000001000057882 */ /* 0x000fe20000000000 */
[----:B------:R-:W-:Y:S02]  /*1880*/  WARPGROUP.DEPBAR.LE gsb0, 0x0 ;  /* 0x00008000000079c5 */ /* 0x000fe40000010000 */
[----:B------:R-:W-:Y:S04]  /*1890*/  STL.64 [R1], R24 ;  /* 0x0000001801007387 */ /* 0x000fe80000100a00 */
[----:B------:R-:W-:Y:S04]  /*18a0*/  STL.64 [R1+0x8], R26 ;  /* 0x0000081a01007387 */ /* 0x000fe80000100a00 */
        /* <DEDUP_REMOVED lines=61> */
[----:B------:R2:W-:Y:S02]  /*1c80*/  STL.64 [R1+0x1f8], R150 ;  /* 0x0001f89601007387 */ /* 0x0005e40000100a00 */
[----:B--2---:R-:W-:-:S06]  /*1c90*/  WARPGROUP.ARRIVE ;  /* 0x00000000000079c5 */ /* 0x004fcc0000000000 */
[----:B------:R-:W-:Y:S03]  /*1ca0*/  IGMMA.64x256x32.S8.S8 R24, gdesc[UR4], RZ, !UPT, gsb0 ;  /* 0x06600000041879f1 */ /* 0x000fe6000c0410ff */
[----:B------:R-:W-:Y:S02]  /*1cb0*/  WARPGROUP.DEPBAR.LE gsb0, 0x0 ;  /* 0x00008000000079c5 */ /* 0x000fe40000010000 */
[----:B------:R-:W-:Y:S05]  /*1cc0*/  @!P1 BRA `(.L_x_23) ;  /* 0x0000000c00c09947 */ /* 0x000fea0003800000 */
[----:B------:R-:W-:Y:S02]  /*1cd0*/  UIADD3 UR4, UR39, 0x1, URZ ;  /* 0x0000000127047890 */ /* 0x000fe4000fffe03f */
[----:B01----:R-:W-:Y:S02]  /*1ce0*/  IMAD.U32 R2, RZ, RZ, UR39 ;  /* 0x00000027ff027e24 */ /* 0x003fe4000f8e00ff */
[----:B------:R-:W-:-:S04]  /*1cf0*/  UISETP.NE.AND UP0, UPT, UR4, 0x10, UPT ;  /* 0x000000100400788c */ /* 0x000fc8000bf05270 */
[----:B------:R-:W-:Y:S02]  /*1d00*/  USEL UR5, URZ, 0x1, UP0 ;  /* 0x000000013f057887 */ /* 0x000fe40008000000 */
[----:B------:R-:W-:Y:S02]  /*1d10*/  USEL UR8, UR4, URZ, UP0 ;  /* 0x0000003f04087287 */ /* 0x000fe40008000000 */
[----:B------:R-:W-:-:S06]  /*1d20*/  ULOP3.LUT UR5, UR38, UR5, URZ, 0x3c, !UPT ;  /* 0x0000000526057292 */ /* 0x000fcc000f8e3c3f */
[----:B------:R-:W-:-:S07]  /*1d30*/  IMAD.U32 R3, RZ, RZ, UR5 ;  /* 0x00000005ff037e24 */ /* 0x000fce000f8e00ff */
.L_x_30:
[----:B------:R-:W-:Y:S05]  /*1d40*/  @!P0 BRA `(.L_x_24) ;  /* 0x0000000000048947 */ /* 0x000fea0003800000 */
[----:B------:R-:W-:Y:S01]  /*1d50*/  BPT.TRAP 0x1 ;  /* 0x000000040000795c */ /* 0x000fe20000300000 */
.L_x_24:
[----:B------:R-:W0:Y:S01]  /*1d60*/  S2UR UR5, SR_CgaCtaId ;  /* 0x00000000000579c3 */ /* 0x000e220000008800 */
[----:B------:R-:W-:Y:S01]  /*1d70*/  UMOV UR4, 0x400 ;  /* 0x0000040000047882 */ /* 0x000fe20000000000 */
[----:B------:R-:W-:Y:S01]  /*1d80*/  IMAD.U32 R5, RZ, RZ, UR8 ;  /* 0x00000008ff057e24 */ /* 0x000fe2000f8e00ff */
[----:B------:R-:W-:Y:S01]  /*1d90*/  SHF.L.U32 R6, R3, 0x1f, RZ ;  /* 0x0000001f03067819 */ /* 0x000fe200000006ff */
[----:B0-----:R-:W-:-:S06]  /*1da0*/  ULEA UR4, UR5, UR4, 0x18 ;  /* 0x0000000405047291 */ /* 0x001fcc000f8ec03f */
[----:B------:R-:W-:-:S04]  /*1db0*/  IMAD.U32 R0, RZ, RZ, UR4 ;  /* 0x00000004ff007e24 */ /* 0x000fc8000f8e00ff */
[----:B------:R-:W-:-:S04]  /*1dc0*/  IMAD R5, R5, 0x8, R0 ;  /* 0x0000000805057824 */ /* 0x000fc800078e0200 */
[----:B------:R0:W1:Y:S01]  /*1dd0*/  SYNCS.PHASECHK.TRANS64.TRYWAIT P1, [R5+URZ], R6 ;  /* 0x00000006050075a7 */ /* 0x000062000802017f */
[----:B------:R-:W-:Y:S05]  /*1de0*/  @!P0 BRA `(.L_x_25) ;  /* 0x0000000000048947 */ /* 0x000fea0003800000 */
[----:B------:R-:W-:Y:S01]  /*1df0*/  BPT.TRAP 0x1 ;  /* 0x000000040000795c */ /* 0x000fe20000300000 */
.L_x_25:
[----:B-1----:R-:W-:Y:S05]  /*1e00*/  @P1 BRA `(.L_x_26) ;  /* 0x0000000000081947 */ /* 0x002fea0003800000 */
[----:B------:R-:W1:Y:S02]  /*1e10*/  SYNCS.PHASECHK.TRANS64.TRYWAIT P1, [R5+URZ], R6 ;  /* 0x00000006050075a7 */ /* 0x000e64000802017f */
[----:B-1----:R-:W-:Y:S05]  /*1e20*/  @!P1 BRA `(.L_x_27) ;  /* 0x0000010800a49947 */ /* 0x002fea0003800000 */
.L_x_26:
[----:B------:R-:W-:Y:S04]  /*1e30*/  STL [R1+0x2e4], R157 ;  /* 0x0002e49d01007387 */ /* 0x000fe80000100800 */
[----:B------:R-:W-:Y:S04]  /*1e40*/  STL [R1+0x2e0], R154 ;  /* 0x0002e09a01007387 */ /* 0x000fe80000100800 */
        /* <DEDUP_REMOVED lines=25> */
[----:B------:R2:W-:Y:S04]  /*1fe0*/  STL.64 [R1+0x210], R100 ;  /* 0x0002106401007387 */ /* 0x0005e80000100a00 */
[----:B--2---:R-:W2:Y:S04]  /*1ff0*/  LDL.LU.64 R100, [R1] ;  /* 0x0000000001647983 */ /* 0x004ea80000300a00 */
[----:B------:R-:W2:Y:S04]  /*2000*/  LDL.LU.64 R102, [R1+0x8] ;  /* 0x0000080001667983 */ /* 0x000ea80000300a00 */
        /* <DEDUP_REMOVED lines=61> */
[----:B------:R-:W2:Y:S01]  /*23e0*/  LDL.LU.64 R226, [R1+0x1f8] ;  /* 0x0001f80001e27983 */ /* 0x000ea20000300a00 */
[----:B------:R-:W-:-:S02]  /*23f0*/  UIMAD UR4, UR8, 0x180, UR41 ;  /* 0x00000180080478a4 */ /* 0x000fc4000f8e0229 */
[----:B------:R-:W-:Y:S01]  /*2400*/  ULEA UR6, UR8, UR9, 0x9 ;  /* 0x0000000908067291 */ /* 0x000fe2000f8e483f */
[----:B------:R-:W-:Y:S01]  /*2410*/  UMOV UR5, 0xc0000010 ;  /* 0xc000001000057882 */ /* 0x000fe20000000000 */
[----:B------:R-:W-:Y:S01]  /*2420*/  UMOV UR7, 0xc0000010 ;  /* 0xc000001000077882 */ /* 0x000fe20000000000 */
[----:B--2---:R-:W-:-:S06]  /*2430*/  WARPGROUP.ARRIVE ;  /* 0x00000000000079c5 */ /* 0x004fcc0000000000 */
[----:B------:R-:W-:Y:S03]  /*2440*/  IGMMA.64x256x32.S8.S8 R100, gdesc[UR4], R100, gsb0 ;  /* 0x06600000046479f1 */ /* 0x000fe60008041064 */
        /* <DEDUP_REMOVED lines=65> */
[----:B--2---:R3:W5:Y:S04]  /*2860*/  LDL.LU R157, [R1+0x2e4] ;  /* 0x0002e400019d7983 */ /* 0x0047680000300800 */
[----:B------:R3:W5:Y:S04]  /*2870*/  LDL.LU R154, [R1+0x2e0] ;  /* 0x0002e000019a7983 */ /* 0x0007680000300800 */
        /* <DEDUP_REMOVED lines=26> */
[----:B------:R-:W-:Y:S01]  /*2a20*/  UIADD3 UR4, UR4, 0x100, URZ ;  /* 0x0000010004047890 */ /* 0x000fe2000fffe03f */
[----:B------:R-:W-:Y:S01]  /*2a30*/  UMOV UR5, 0xc0000010 ;  /* 0xc000001000057882 */ /* 0x000fe20000000000 */
[----:B--2---:R-:W-:-:S07]  /*2a40*/  WARPGROUP.ARRIVE ;  /* 0x00000000000079c5 */ /* 0x004fce0000000000 */
[----:B------:R-:W-:Y:S03]  /*2a50*/  IGMMA.64x256x32.S8.S8 R24, gdesc[UR4], R24, gsb0 ;  /* 0x06600000041879f1 */ /* 0x000fe60008041018 */
[----:B------:R-:W-:Y:S02]  /*2a60*/  WARPGROUP.DEPBAR.LE gsb0, 0x0 ;  /* 0x00008000000079c5 */ /* 0x000fe40000010000 */
[----:B---3--:R-:W-:Y:S05]  /*2a70*/  @!P0 BRA `(.L_x_28) ;  /* 0x0000000000048947 */ /* 0x008fea0003800000 */
[----:B------:R-:W-:Y:S01]  /*2a80*/  BPT.TRAP 0x1 ;  /* 0x000000040000795c */ /* 0x000fe20000300000 */
.L_x_28:
[----:B01----:R-:W2:Y:S01]  /*2a90*/  LDL R6, [R1+0x200] ;  /* 0x0002000001067983 */ /* 0x003ea20000100800 */
[----:B------:R-:W-:-:S13]  /*2aa0*/  ISETP.NE.AND P1, PT, R19, RZ, PT ;  /* 0x000000ff1300720c */ /* 0x000fda0003f25270 */
[----:B------:R-:W-:-:S04]  /*2ab0*/  @P1 IMAD R5, R2, 0x8, R0 ;  /* 0x0000000802051824 */ /* 0x000fc800078e0200 */
[----:B------:R-:W-:-:S05]  /*2ac0*/  @P1 VIADD R5, R5, 0x80 ;  /* 0x0000008005051836 */ /* 0x000fca0000000000 */
[----:B-----5:R-:W-:-:S04]  /*2ad0*/  @P1 PRMT R5, R157, 0x654, R5 ;  /* 0x000006549d051816 */ /* 0x020fc80000000005 */
[----:B------:R0:W-:Y:S01]  /*2ae0*/  @P1 SYNCS.ARRIVE.TRANS64.RED.A1T0 RZ, [R5+URZ], RZ ;  /* 0x000000ff05ff19a7 */ /* 0x0001e2000810043f */
[----:B--2---:R-:W-:-:S13]  /*2af0*/  ISETP.GT.U32.AND P1, PT, R6, 0x1, PT ;  /* 0x000000010600780c */ /* 0x004fda0003f24070 */
[----:B0-----:R-:W-:Y:S05]  /*2b00*/  @P1 BRA `(.L_x_29) ;  /* 0x0000000000041947 */ /* 0x001fea0003800000 */
[----:B------:R-:W-:Y:S01]  /*2b10*/  BPT.TRAP 0x1 ;  /* 0x000000040000795c */ /* 0x000fe20000300000 */
.L_x_29:
[----:B------:R-:W-:Y:S01]  /*2b20*/  UIADD3 UR8, UR8, 0x1, URZ ;  /* 0x0000000108087890 */ /* 0x000fe2000fffe03f */
[----:B------:R-:W-:Y:S01]  /*2b30*/  ISETP.GT.AND P2, PT, R4, 0x1, PT ;  /* 0x000000010400780c */ /* 0x000fe20003f44270 */
[----:B------:R-:W-:Y:S02]  /*2b40*/  VIADD R2, R2, 0x1 ;  /* 0x0000000102027836 */ /* 0x000fe40000000000 */
[----:B------:R-:W-:Y:S01]  /*2b50*/  UISETP.NE.AND UP0, UPT, UR8, 0x10, UPT ;  /* 0x000000100800788c */ /* 0x000fe2000bf05270 */
[----:B------:R-:W-:Y:S02]  /*2b60*/  VIADD R4, R4, 0xffffffff ;  /* 0xffffffff04047836 */ /* 0x000fe40000000000 */
[C---:B------:R-:W-:Y:S01]  /*2b70*/  ISETP.NE.AND P1, PT, R2.reuse, 0x10, PT ;  /* 0x000000100200780c */ /* 0x040fe20003f25270 */
[----:B------:R-:W-:Y:S02]  /*2b80*/  USEL UR4, URZ, 0x1, UP0 ;  /* 0x000000013f047887 */ /* 0x000fe40008000000 */
[----:B------:R-:W-:Y:S01]  /*2b90*/  USEL UR8, UR8, URZ, UP0 ;  /* 0x0000003f08087287 */ /* 0x000fe20008000000 */
[----:B------:R-:W-:-:S03]  /*2ba0*/  SEL R2, R2, RZ, P1 ;  /* 0x000000ff02027207 */ /* 0x000fc60000800000 */
[----:B------:R-:W-:Y:S01]  /*2bb0*/  LOP3.LUT R3, R3, UR4, RZ, 0x3c, !PT ;  /* 0x0000000403037c12 */ /* 0x000fe2000f8e3cff */
[----:B------:R-:W-:Y:S07]  /*2bc0*/  @P2 BRA `(.L_x_30) ;  /* 0xfffffff0005c2947 */ /* 0x000fee000383ffff */
.L_x_23:
[----:B01----:R-:W0:Y:S02]  /*2bd0*/  LDC R2, c[0x0][0x28c] ;  /* 0x0000a300ff027b82 */ /* 0x003e240000000800 */
[----:B0-----:R-:W-:-:S13]  /*2be0*/  ISETP.GE.AND P1, PT, R2, 0x1, PT ;  /* 0x000000010200780c */ /* 0x001fda0003f26270 */
[----:B------:R-:W-:Y:S05]  /*2bf0*/  @!P1 BRA `(.L_x_31) ;  /* 0x0000000000449947 */ /* 0x000fea0003800000 */
[----:B------:R-:W-:Y:S05]  /*2c00*/  @!P0 BRA `(.L_x_32) ;  /* 0x0000000000048947 */ /* 0x000fea0003800000 */
[----:B------:R-:W-:Y:S01]  /*2c10*/  BPT.TRAP 0x1 ;  /* 0x000000040000795c */ /* 0x000fe20000300000 */
.L_x_32:
[----:B------:R-:W2:Y:S01]  /*2c20*/  LDL R3, [R1+0x200] ;  /* 0x0002000001037983 */ /* 0x000ea20000100800 */
[----:B------:R-:W-:Y:S01]  /*2c30*/  ISETP.NE.AND P0, PT, R19, RZ, PT ;  /* 0x000000ff1300720c */ /* 0x000fe20003f05270 */
[----:B------:R-:W-:-:S12]  /*2c40*/  UISETP.LT.AND UP1, UPT, UR40, 0x1, UPT ;  /* 0x000000012800788c */ /* 0x000fd8000bf21270 */
[----:B------:R-:W-:-:S05]  /*2c50*/  VOTEU.ANY UP0, P0 ;  /* 0x00000000003f7886 */ /* 0x000fca0000000100 */
[----:B------:R-:W-:-:S04]  /*2c60*/  @UP0 USEL UR4, UR40, 0x1, UP1 ;  /* 0x0000000128040887 */ /* 0x000fc80008800000 */
[----:B------:R-:W-:-:S06]  /*2c70*/  @UP0 UIADD3 UR4, UR39, UR40, -UR4 ;  /* 0x0000002827040290 */ /* 0x000fcc000fffe804 */
[----:B------:R-:W-:-:S04]  /*2c80*/  IMAD.U32 R2, RZ, RZ, UR4 ;  /* 0x00000004ff027e24 */ /* 0x000fc8000f8e00ff */
[----:B------:R-:W-:-:S05]  /*2c90*/  @P0 IMAD.SHL.U32 R2, R2, 0x8, RZ ;  /* 0x0000000802020824 */ /* 0x000fca00078e00ff */
[----:B------:R-:W-:-:S04]  /*2ca0*/  @P0 LOP3.LUT R2, R2, 0x78, RZ, 0xc0, !PT ;  /* 0x0000007802020812 */ /* 0x000fc800078ec0ff */
[----:B------:R-:W-:-:S04]  /*2cb0*/  @P0 IADD3 R0, R0, 0x80, R2 ;  /* 0x0000008000000810 */ /* 0x000fc80007ffe002 */
[----:B------:R-:W-:-:S04]  /*2cc0*/  @P0 PRMT R0, R157, 0x654, R0 ;  /* 0x000006549d000816 */ /* 0x000fc80000000000 */
[----:B------:R0:W-:Y:S01]  /*2cd0*/  @P0 SYNCS.ARRIVE.TRANS64.RED.A1T0 RZ, [R0+URZ], RZ ;  /* 0x000000ff00ff09a7 */ /* 0x0001e2000810043f */
[----:B--2---:R-:W-:-:S13]  /*2ce0*/  ISETP.GT.U32.AND P0, PT, R3, 0x1, PT ;  /* 0x000000010300780c */ /* 0x004fda0003f04070 */
[----:B0-----:R-:W-:Y:S05]  /*2cf0*/  @P0 BRA `(.L_x_31) ;  /* 0x0000000000040947 */ /* 0x001fea0003800000 */
[----:B------:R-:W-:Y:S01]  /*2d00*/  BPT.TRAP 0x1 ;  /* 0x000000040000795c */ /* 0x000fe20000300000 */
.L_x_31:
[----:B------:R-:W0:Y:S01]  /*2d10*/  S2R R4, SR_TID.X ;  /* 0x0000000000047919 */ /* 0x000e220000002100 */
[----:B------:R-:W1:Y:S01]  /*2d20*/  LDC R3, c[0x0][0x288] ;  /* 0x0000a200ff037b82 */ /* 0x000e620000000800 */
[----:B------:R-:W-:Y:S01]  /*2d30*/  IMAD.SHL.U32 R0, R22, 0x100, RZ ;  /* 0x0000010016007824 */ /* 0x000fe200078e00ff */
[----:B------:R-:W-:Y:S01]  /*2d40*/  UIADD3 UR39, UR40, UR39, URZ ;  /* 0x0000002728277290 */ /* 0x000fe2000fffe03f */
[----:B------:R-:W-:Y:S01]  /*2d50*/  SHF.R.S32.HI R14, RZ, 0x1f, R154 ;  /* 0x0000001fff0e7819 */ /* 0x000fe2000001149a */
[----:B------:R-:W-:Y:S01]  /*2d60*/  ULDC UR4, c[0x0][0x284] ;  /* 0x0000a10000047ab9 */ /* 0x000fe20000000800 */
[----:B------:R-:W-:Y:S01]  /*2d70*/  ULDC.64 UR6, c[0x0][0x5d0] ;  /* 0x0001740000067ab9 */ /* 0x000fe20000000a00 */
[----:B------:R-:W-:Y:S01]  /*2d80*/  UISETP.GT.U32.AND UP0, UPT, UR39, 0xf, UPT ;  /* 0x0000000f2700788c */ /* 0x000fe2000bf04070 */
[----:B------:R-:W-:-:S03]  /*2d90*/  IMAD.MOV.U32 R163, RZ, RZ, -0x1 ;  /* 0xffffffffffa37424 */ /* 0x000fc600078e00ff */
[----:B------:R-:W-:-:S04]  /*2da0*/  UISETP.LT.U32.AND UP0, UPT, UR40, 0x10, UP0 ;  /* 0x000000102800788c */ /* 0x000fc80008701070 */
[----:B------:R-:W-:Y:S01]  /*2db0*/  USEL UR5, URZ, 0x1, !UP0 ;  /* 0x000000013f057887 */ /* 0x000fe2000c000000 */
[----:B-1----:R-:W-:Y:S02]  /*2dc0*/  ISETP.GE.AND P0, PT, R0, R3, PT ;  /* 0x000000030000720c */ /* 0x002fe40003f06270 */
[C---:B0-----:R-:W-:Y:S01]  /*2dd0*/  LOP3.LUT R2, R4.reuse, 0x3, RZ, 0xc0, !PT ;  /* 0x0000000304027812 */ /* 0x041fe200078ec0ff */
[C---:B------:R-:W-:Y:S01]  /*2de0*/  IMAD.SHL.U32 R12, R4.reuse, 0x2, RZ ;  /* 0x00000002040c7824 */ /* 0x040fe200078e00ff */
[----:B------:R-:W-:Y:S02]  /*2df0*/  SHF.R.U32.HI R156, RZ, 0x7, R4 ;  /* 0x00000007ff9c7819 */ /* 0x000fe40000011604 */
[----:B------:R-:W-:Y:S01]  /*2e00*/  LOP3.LUT R21, R4, 0x60, RZ, 0xc0, !PT ;  /* 0x0000006004157812 */ /* 0x000fe200078ec0ff */
[----:B------:R-:W-:Y:S01]  /*2e10*/  IMAD R2, R2, -0x2, R3 ;  /* 0xfffffffe02027824 */ /* 0x000fe200078e0203 */
[----:B------:R-:W-:Y:S02]  /*2e20*/  LOP3.LUT R156, R156, 0x1, RZ, 0xc0, !PT ;  /* 0x000000019c9c7812 */ /* 0x000fe400078ec0ff */
[----:B------:R-:W-:Y:S01]  /*2e30*/  SHF.R.U32.HI R21, RZ, 0x1, R21 ;  /* 0x00000001ff157819 */ /* 0x000fe20000011615 */
[----:B------:R-:W-:Y:S01]  /*2e40*/  IMAD.IADD R0, R2, 0x1, -R0 ;  /* 0x0000000102007824 */ /* 0x000fe200078e0a00 */
[----:B------:R-:W-:Y:S01]  /*2e50*/  SHF.R.U32.HI R2, RZ, 0x2, R4 ;  /* 0x00000002ff027819 */ /* 0x000fe20000011604 */
[----:B------:R-:W-:Y:S01]  /*2e60*/  IMAD.SHL.U32 R20, R156, 0x40, RZ ;  /* 0x000000409c147824 */ /* 0x000fe200078e00ff */
[----:B------:R-:W-:-:S02]  /*2e70*/  LOP3.LUT R12, R12, 0x6, RZ, 0xc0, !PT ;  /* 0x000000060c0c7812 */ /* 0x000fc400078ec0ff */
[----:B------:R-:W-:Y:S02]  /*2e80*/  LOP3.LUT R2, R2, 0x7, RZ, 0xc0, !PT ;  /* 0x0000000702027812 */ /* 0x000fe400078ec0ff */
[----:B------:R-:W-:Y:S02]  /*2e90*/  PRMT R12, R12, 0x6540, R22 ;  /* 0x000065400c0c7816 */ /* 0x000fe40000000016 */
[--C-:B------:R-:W-:Y:S02]  /*2ea0*/  LOP3.LUT R20, R20, 0x40, R2.reuse, 0xe2, !PT ;  /* 0x0000004014147812 */ /* 0x100fe400078ee202 */
[-C--:B------:R-:W-:Y:S02]  /*2eb0*/  IADD3 R2, RZ, -R21.reuse, -R2 ;  /* 0x80000015ff027210 */ /* 0x080fe40007ffe802 */
[----:B------:R-:W-:Y:S02]  /*2ec0*/  SHF.R.S32.HI R13, RZ, 0x1f, R12 ;  /* 0x0000001fff0d7819 */ /* 0x000fe4000001140c */
[----:B------:R-:W-:Y:S01]  /*2ed0*/  LOP3.LUT R20, R20, R21, RZ, 0xfc, !PT ;  /* 0x0000001514147212 */ /* 0x000fe200078efcff */
[----:B------:R-:W-:-:S02]  /*2ee0*/  IMAD R156, R156, -0x40, R2 ;  /* 0xffffffc09c9c7824 */ /* 0x000fc400078e0202 */
[C---:B------:R-:W-:Y:S02]  /*2ef0*/  IMAD R2, R23.reuse, 0xc0, RZ ;  /* 0x000000c017027824 */ /* 0x040fe400078e02ff */
[----:B------:R-:W-:Y:S02]  /*2f00*/  IMAD.MOV.U32 R21, RZ, RZ, RZ ;  /* 0x000000ffff157224 */ /* 0x000fe400078e00ff */
[----:B------:R-:W-:Y:S01]  /*2f10*/  IMAD.WIDE.U32 R4, R154, UR6, R12 ;  /* 0x000000069a047c25 */ /* 0x000fe2000f8e000c */
[C---:B------:R-:W-:Y:S02]  /*2f20*/  IADD3 R156, -R2.reuse, UR4, R156 ;  /* 0x00000004029c7c10 */ /* 0x040fe4000fffe19c */
[----:B------:R-:W-:Y:S01]  /*2f30*/  ISETP.GE.OR P0, PT, R2, UR4, P0 ;  /* 0x0000000402007c0c */ /* 0x000fe20008706670 */
[----:B------:R-:W-:Y:S01]  /*2f40*/  USHF.R.U32.HI UR4, URZ, 0x4, UR39 ;  /* 0x000000043f047899 */ /* 0x000fe20008011627 */
[----:B------:R-:W-:Y:S01]  /*2f50*/  IMAD R2, R14, UR6, RZ ;  /* 0x000000060e027c24 */ /* 0x000fe2000f8e02ff */
[----:B------:R-:W-:Y:S01]  /*2f60*/  ULOP3.LUT UR39, UR39, 0xf, URZ, 0xc0, !UPT ;  /* 0x0000000f27277892 */ /* 0x000fe2000f8ec03f */
[----:B------:R-:W-:Y:S01]  /*2f70*/  IMAD.WIDE R20, R23, 0xc0, R20 ;  /* 0x000000c017147825 */ /* 0x000fe200078e0214 */
[----:B------:R-:W-:-:S03]  /*2f80*/  ULOP3.LUT UR4, UR4, 0x1, URZ, 0xc0, !UPT ;  /* 0x0000000104047892 */ /* 0x000fc6000f8ec03f */
[----:B------:R-:W-:Y:S01]  /*2f90*/  IMAD R2, R154, UR7, R2 ;  /* 0x000000079a027c24 */ /* 0x000fe2000f8e0202 */
[----:B------:R-:W-:-:S03]  /*2fa0*/  UISETP.NE.U32.AND UP1, UPT, UR4, 0x1, UPT ;  /* 0x000000010400788c */ /* 0x000fc6000bf25070 */
[----:B------:R-:W-:Y:S01]  /*2fb0*/  IMAD.IADD R5, R5, 0x1, R2 ;  /* 0x0000000105057824 */ /* 0x000fe200078e0202 */
[----:B------:R-:W-:-:S04]  /*2fc0*/  UISETP.GT.U32.AND UP1, UPT, UR40, 0xf, !UP1 ;  /* 0x0000000f2800788c */ /* 0x000fc8000cf24070 */
[----:B------:R-:W-:-:S04]  /*2fd0*/  USEL UR4, URZ, 0x1, !UP1 ;  /* 0x000000013f047887 */ /* 0x000fc8000c800000 */
[----:B------:R-:W-:Y:S01]  /*2fe0*/  ULOP3.LUT UR38, UR4, UR38, UR5, 0x96, !UPT ;  /* 0x0000002604267292 */ /* 0x000fe2000f8e9605 */
[----:B------:R-:W-:Y:S11]  /*2ff0*/  @P0 BRA `(.L_x_33) ;  /* 0x000000d000f40947 */ /* 0x000ff60003800000 */
[----:B------:R-:W0:Y:S01]  /*3000*/  LDC.64 R2, c[0x0][0x5c8] ;  /* 0x00017200ff027b82 */ /* 0x000e220000000a00 */
[----:B------:R-:W-:Y:S01]  /*3010*/  ULDC.64 UR4, c[0x0][0x5c0] ;  /* 0x0001700000047ab9 */ /* 0x000fe20000000a00 */
[----:B------:R-:W-:Y:S01]  /*3020*/  BSSY B0, `(.L_x_33) ;  /* 0x0000d3a000007945 */ /* 0x000fe20003800000 */
[-C--:B0-----:R-:W-:Y:S01]  /*3030*/  IMAD R6, R21, R2.reuse, RZ ;  /* 0x0000000215067224 */ /* 0x081fe200078e02ff */
[----:B------:R-:W-:Y:S01]  /*3040*/  SHF.L.U64.HI R9, R2, 0x3, R3 ;  /* 0x0000000302097819 */ /* 0x000fe20000010203 */
[----:B------:R-:W-:-:S04]  /*3050*/  IMAD.WIDE.U32 R4, R20, R2, R4 ;  /* 0x0000000214047225 */ /* 0x000fc800078e0004 */
[----:B------:R-:W-:Y:S01]  /*3060*/  IMAD R6, R20, R3, R6 ;  /* 0x0000000314067224 */ /* 0x000fe200078e0206 */
[----:B------:R-:W-:Y:S01]  /*3070*/  IADD3 R4, P0, R4, UR4, RZ ;  /* 0x0000000404047c10 */ /* 0x000fe2000ff1e0ff */
[----:B------:R-:W-:Y:S02]  /*3080*/  IMAD.SHL.U32 R8, R2, 0x8, RZ ;  /* 0x0000000802087824 */ /* 0x000fe400078e00ff */
[----:B------:R-:W-:-:S03]  /*3090*/  IMAD.IADD R6, R5, 0x1, R6 ;  /* 0x0000000105067824 */ /* 0x000fc600078e0206 */
[-C--:B------:R-:W-:Y:S02]  /*30a0*/  IADD3 R10, P1, R8, R4.reuse, RZ ;  /* 0x00000004080a7210 */ /* 0x080fe40007f3e0ff */
[----:B------:R-:W-:Y:S02]  /*30b0*/  IADD3.X R5, R6, UR5, RZ, P0, !PT ;  /* 0x0000000506057c10 */ /* 0x000fe400087fe4ff */
[----:B------:R-:W-:-:S03]  /*30c0*/  LEA R6, P0, R2, R4, 0x7 ;  /* 0x0000000402067211 */ /* 0x000fc600078038ff */
[----:B------:R-:W-:Y:S01]  /*30d0*/  IMAD.X R11, R9, 0x1, R5, P1 ;  /* 0x00000001090b7824 */ /* 0x000fe200008e0605 */
[----:B------:R-:W-:Y:S02]  /*30e0*/  LEA.HI.X R7, R2, R5, R3, 0x7, P0 ;  /* 0x0000000502077211 */ /* 0x000fe400000f3c03 */
[----:B-----5:R-:W-:Y:S02]  /*30f0*/  ISETP.NE.AND P0, PT, R18, RZ, PT ;  /* 0x000000ff1200720c */ /* 0x020fe40003f05270 */
[----:B------:R-:W-:-:S05]  /*3100*/  IADD3 R8, P2, R8, R6, RZ ;  /* 0x0000000608087210 */ /* 0x000fca0007f5e0ff */
[----:B------:R-:W-:-:S06]  /*3110*/  IMAD.X R9, R9, 0x1, R7, P2 ;  /* 0x0000000109097824 */ /* 0x000fcc00010e0607 */
[----:B------:R-:W-:Y:S05]  /*3120*/  @!P0 BRA `(.L_x_34) ;  /* 0x0000009800948947 */ /* 0x000fea0003800000 */
[----:B------:R-:W0:Y:S01]  /*3130*/  LDC.64 R22, c[0x0][0x5b0] ;  /* 0x00016c00ff167b82 */ /* 0x000e220000000a00 */
[----:B------:R-:W-:Y:S01]  /*3140*/  ULDC.64 UR4, c[0x0][0x5b8] ;  /* 0x00016e0000047ab9 */ /* 0x000fe20000000a00 */
[----:B------:R-:W-:Y:S01]  /*3150*/  ISETP.GE.AND P0, PT, R156, 0x1, PT ;  /* 0x000000019c00780c */ /* 0x000fe20003f06270 */
[----:B------:R-:W-:Y:S01]  /*3160*/  IMAD R14, R14, UR4, RZ ;  /* 0x000000040e0e7c24 */ /* 0x000fe2000f8e02ff */
[----:B------:R-:W-:Y:S01]  /*3170*/  BSSY B1, `(.L_x_35) ;  /* 0x000000e000017945 */ /* 0x000fe20003800000 */
[----:B------:R-:W-:Y:S01]  /*3180*/  IMAD.WIDE.U32 R158, R154, UR4, R12 ;  /* 0x000000049a9e7c25 */ /* 0x000fe2000f8e000c */
[----:B------:R-:W-:Y:S02]  /*3190*/  ISETP.LT.OR P2, PT, R0, 0x1, !P0 ;  /* 0x000000010000780c */ /* 0x000fe40004741670 */
[----:B------:R-:W1:Y:S01]  /*31a0*/  LDC.64 R152, c[0x0][0x5a8] ;  /* 0x00016a00ff987b82 */ /* 0x000e620000000a00 */
[----:B------:R-:W-:-:S04]  /*31b0*/  IMAD R154, R154, UR5, R14 ;  /* 0x000000059a9a7c24 */ /* 0x000fc8000f8e020e */
[----:B------:R-:W-:Y:S02]  /*31c0*/  IMAD.IADD R155, R159, 0x1, R154 ;  /* 0x000000019f9b7824 */ /* 0x000fe400078e029a */
[----:B------:R-:W-:Y:S02]  /*31d0*/  IMAD.MOV.U32 R154, RZ, RZ, R158 ;  /* 0x000000ffff9a7224 */ /* 0x000fe400078e009e */
[-C--:B0-----:R-:W-:Y:S02]  /*31e0*/  IMAD R162, R21, R22.reuse, RZ ;  /* 0x0000001615a27224 */ /* 0x081fe400078e02ff */
[----:B------:R-:W-:-:S04]  /*31f0*/  IMAD.WIDE.U32 R2, R20, R22, R154 ;  /* 0x0000001614027225 */ /* 0x000fc800078e009a */
[----:B------:R-:W-:Y:S01]  /*3200*/  IMAD R162, R20, R23, R162 ;  /* 0x0000001714a27224 */ /* 0x000fe200078e02a2 */
[----:B-1----:R-:W-:-:S04]  /*3210*/  IADD3 R14, P1, R2, R152, RZ ;  /* 0x00000098020e7210 */ /* 0x002fc80007f3e0ff */
[----:B------:R-:W-:Y:S01]  /*3220*/  IADD3.X R15, R153, R3, R162, P1, !PT ;  /* 0x00000003990f7210 */ /* 0x000fe20000ffe4a2 */
[----:B------:R-:W-:Y:S08]  /*3230*/  @P2 BRA `(.L_x_36) ;  /* 0x0000000000042947 */ /* 0x000ff00003800000 */
[----:B------:R0:W5:Y:S02]  /*3240*/  LDG.E.U8 R16, desc[UR36][R14.64] ;  /* 0x000000240e107981 */ /* 0x000164000c1e1100 */
.L_x_36:
[----:B------:R-:W-:Y:S05]  /*3250*/  BSYNC B1 ;  /* 0x0000000000017941 */ /* 0x000fea0003800000 */
.L_x_35:
[----:B------:R-:W2:Y:S01]  /*3260*/  LDL.LU R3, [R1] ;  /* 0x0000000001037983 */ /* 0x000ea20000300800 */
[----:B-----5:R-:W-:Y:S01]  /*3270*/  LOP3.LUT R2, R16, 0xffff, RZ, 0xc0, !PT ;  /* 0x0000ffff10027812 */ /* 0x020fe200078ec0ff */
[----:B------:R-:W-:Y:S01]  /*3280*/  BSSY B1, `(.L_x_37) ;  /* 0x000000a000017945 */ /* 0x000fe20003800000 */
[----:B------:R-:W-:Y:S02]  /*3290*/  ISETP.LT.OR P1, PT, R0, 0x2, !P0 ;  /* 0x000000020000780c */ /* 0x000fe40004721670 */
[----:B------:R-:W-:-:S05]  /*32a0*/  PRMT R2, R2, 0x8880, RZ ;  /* 0x0000888002027816 */ /* 0x000fca00000000ff */
[----:B------:R-:W-:-:S04]  /*32b0*/  IMAD R2, R2, R18, RZ ;  /* 0x0000001202027224 */ /* 0x000fc800078e02ff */
[----:B--2---:R-:W-:-:S05]  /*32c0*/  @!P2 IMAD R3, R3, R17, R2 ;  /* 0x000000110303a224 */ /* 0x004fca00078e0202 */
[----:B------:R1:W-:Y:S01]  /*32d0*/  @!P2 STG.E.U8 desc[UR36][R4.64], R3 ;  /* 0x000000030400a986 */ /* 0x0003e2000c101124 */
[----:B------:R-:W-:Y:S05]  /*32e0*/  @P1 BRA `(.L_x_38) ;  /* 0x00000000000c1947 */ /* 0x000fea0003800000 */
[----:B------:R-:W2:Y:S02]  /*32f0*/  LDG.E.U8 R16, desc[UR36][R14.64+0x1] ;  /* 0x000001240e107981 */ /* 0x000ea4000c1e1100 */
[----:B--2---:R-:W-:-:S05]  /*3300*/  PRMT R2, R16, 0x8880, RZ ;  /* 0x0000888010027816 */ /* 0x004fca00000000ff */
[----:B------:R-:W-:-:S07]  /*3310*/  IMAD R2, R2, R18, RZ ;  /* 0x0000001202027224 */ /* 0x000fce00078e02ff */
.L_x_38:
[----:B------:R-:W-:Y:S05]  /*3320*/  BSYNC B1 ;  /* 0x0000000000017941 */ /* 0x000fea0003800000 */
.L_x_37:
[----:B-1----:R-:W2:Y:S01]  /*3330*/  LDL.LU R3, [R1+0x4] ;  /* 0x0000040001037983 */ /* 0x002ea20000300800 */
[C---:B------:R-:W-:Y:S01]  /*3340*/  SHF.L.U64.HI R161, R22.reuse, 0x3, R23 ;  /* 0x0000000316a17819 */ /* 0x040fe20000010217 */
[----:B------:R-:W-:Y:S01]  /*3350*/  IMAD.SHL.U32 R160, R22, 0x8, RZ ;  /* 0x0000000816a07824 */ /* 0x000fe200078e00ff */
[----:B------:R-:W-:Y:S03]  /*3360*/  BSSY B1, `(.L_x_39) ;  /* 0x000000d000017945 */ /* 0x000fe60003800000 */
[----:B------:R-:W-:-:S04]  /*3370*/  IMAD.WIDE.U32 R12, R20, R22, R160 ;  /* 0x00000016140c7225 */ /* 0x000fc800078e00a0 */
[----:B------:R-:W-:Y:S01]  /*3380*/  IMAD.IADD R162, R162, 0x1, R13 ;  /* 0x00000001a2a27824 */ /* 0x000fe200078e020d */
[----:B------:R-:W-:-:S04]  /*3390*/  IADD3 R12, P2, P3, R158, R152, R12 ;  /* 0x000000989e0c7210 */ /* 0x000fc80007b5e00c */
[----:B------:R-:W-:Y:S01]  /*33a0*/  IADD3.X R13, R155, R153, R162, P2, P3 ;  /* 0x000000999b0d7210 */ /* 0x000fe200017e64a2 */
[----:B--2---:R-:W-:-:S05]  /*33b0*/  @!P1 IMAD R3, R3, R17, R2 ;  /* 0x0000001103039224 */ /* 0x004fca00078e0202 */
[----:B------:R1:W-:Y:S01]  /*33c0*/  @!P1 STG.E.U8 desc[UR36][R4.64+0x1], R3 ;  /* 0x0000010304009986 */ /* 0x0003e2000c101124 */
[----:B------:R-:W-:-:S04]  /*33d0*/  ISETP.GE.AND P1, PT, R156, 0x9, PT ;  /* 0x000000099c00780c */ /* 0x000fc80003f26270 */
[----:B------:R-:W-:-:S13]  /*33e0*/  ISETP.LT.OR P4, PT, R0, 0x1, !P1 ;  /* 0x000000010000780c */ /* 0x000fda0004f81670 */
[----:B-1----:R-:W-:Y:S05]  /*33f0*/  @P4 BRA `(.L_x_40) ;  /* 0x00000000000c4947 */ /* 0x002fea0003800000 */
[----:B------:R-:W2:Y:S02]  /*3400*/  LDG.E.U8 R16, desc[UR36][R12.64] ;  /* 0x000000240c107981 */ /* 0x000ea4000c1e1100 */
[----:B--2---:R-:W-:-:S05]  /*3410*/  PRMT R2, R16, 0x8880, RZ ;  /* 0x0000888010027816 */ /* 0x004fca00000000ff */
[----:B------:R-:W-:-:S07]  /*3420*/  IMAD R2, R2, R18, RZ ;  /* 0x0000001202027224 */ /* 0x000fce00078e02ff */
.L_x_40:
[----:B------:R-:W-:Y:S05]  /*3430*/  BSYNC B1 ;  /* 0x0000000000017941 */ /* 0x000fea0003800000 */
.L_x_39:
[----:B------:R-:W2:Y:S01]  /*3440*/  LDL.LU R3, [R1+0x8] ;  /* 0x0000080001037983 */ /* 0x000ea20000300800 */
[C---:B------:R-:W-:Y:S01]  /*3450*/  ISETP.LT.OR P2, PT, R0.reuse, 0x2, !P1 ;  /* 0x000000020000780c */ /* 0x040fe20004f41670 */
[----:B------:R-:W-:Y:S01]  /*3460*/  BSSY B1, `(.L_x_41) ;  /* 0x000000a000017945 */ /* 0x000fe20003800000 */
[C---:B------:R-:W-:Y:S02]  /*3470*/  ISETP.LT.OR P3, PT, R0.reuse, 0x9, !P0 ;  /* 0x000000090000780c */ /* 0x040fe40004761670 */
[----:B------:R-:W-:Y:S01]  /*3480*/  ISETP.LT.OR P5, PT, R0, 0x9, !P1 ;  /* 0x000000090000780c */ /* 0x000fe20004fa1670 */
[----:B--2---:R-:W-:-:S05]  /*3490*/  @!P4 IMAD R3, R3, R17, R2 ;  /* 0x000000110303c224 */ /* 0x004fca00078e0202 */
[----:B------:R1:W-:Y:S01]  /*34a0*/  @!P4 STG.E.U8 desc[UR36][R10.64], R3 ;  /* 0x000000030a00c986 */ /* 0x0003e2000c101124 */
[----:B------:R-:W-:Y:S02]  /*34b0*/  ISETP.LT.OR P4, PT, R0, 0xa, !P0 ;  /* 0x0000000a0000780c */ /* 0x000fe40004781670 */
[----:B------:R-:W-:Y:S11]  /*34c0*/  @P2 BRA `(.L_x_42) ;  /* 0x00000000000c2947 */ /* 0x000ff60003800000 */
[----:B------:R-:W2:Y:S02]  /*34d0*/  LDG.E.U8 R16, desc[UR36][R12.64+0x1] ;  /* 0x000001240c107981 */ /* 0x000ea4000c1e1100 */
[----:B--2---:R-:W-:-:S05]  /*34e0*/  PRMT R2, R16, 0x8880, RZ ;  /* 0x0000888010027816 */ /* 0x004fca00000000ff */
[----:B------:R-:W-:-:S07]  /*34f0*/  IMAD R2, R2, R18, RZ ;  /* 0x0000001202027224 */ /* 0x000fce00078e02ff */
.L_x_42:
[----:B------:R-:W-:Y:S05]  /*3500*/  BSYNC B1 ;  /* 0x0000000000017941 */ /* 0x000fea0003800000 */
.L_x_41:
[----:B-1----:R-:W2:Y:S01]  /*3510*/  LDL.LU R3, [R1+0xc] ;  /* 0x00000c0001037983 */ /* 0x002ea20000300800 */
[----:B------:R-:W-:Y:S01]  /*3520*/  BSSY B1, `(.L_x_43) ;  /* 0x0000007000017945 */ /* 0x000fe20003800000 */
[----:B--2---:R-:W-:-:S05]  /*3530*/  @!P2 IMAD R3, R3, R17, R2 ;  /* 0x000000110303a224 */ /* 0x004fca00078e0202 */
[----:B------:R1:W-:Y:S01]  /*3540*/  @!P2 STG.E.U8 desc[UR36][R10.64+0x1], R3 ;  /* 0x000001030a00a986 */ /* 0x0003e2000c101124 */
[----:B------:R-:W-:Y:S05]  /*3550*/  @P3 BRA `(.L_x_44) ;  /* 0x00000000000c3947 */ /* 0x000fea0003800000 */
[----:B------:R-:W2:Y:S02]  /*3560*/  LDG.E.U8 R16, desc[UR36][R14.64+0x8] ;  /* 0x000008240e107981 */ /* 0x000ea4000c1e1100 */
[----:B--2---:R-:W-:-:S05]  /*3570*/  PRMT R2, R16, 0x8880, RZ ;  /* 0x0000888010027816 */ /* 0x004fca00000000ff */
[----:B------:R-:W-:-:S07]  /*3580*/  IMAD R2, R2, R18, RZ ;  /* 0x0000001202027224 */ /* 0x000fce00078e02ff */
.L_x_44:
[----:B------:R-:W-:Y:S05]  /*3590*/  BSYNC B1 ;  /* 0x0000000000017941 */ /* 0x000fea0003800000 */
.L_x_43:
        /* <DEDUP_REMOVED lines=8> */
.L_x_46:
[----:B------:R-:W-:Y:S05]  /*3620*/  BSYNC B1 ;  /* 0x0000000000017941 */ /* 0x000fea0003800000 */
.L_x_45:
        /* <DEDUP_REMOVED lines=8> */
.L_x_48:
[----:B------:R-:W-:Y:S05]  /*36b0*/  BSYNC B1 ;  /* 0x0000000000017941 */ /* 0x000fea0003800000 */
.L_x_47:
[----:B-1----:R-:W2:Y:S01]  /*36c0*/  LDL.LU R3, [R1+0x18] ;  /* 0x0000180001037983 */ /* 0x002ea20000300800 */
        /* <DEDUP_REMOVED lines=11> */
.L_x_50:
[----:B------:R-:W-:Y:S05]  /*3780*/  BSYNC B1 ;  /* 0x0000000000017941 */ /* 0x000fea0003800000 */
.L_x_49:
        /* <DEDUP_REMOVED lines=8> */
.L_x_52:
[----:B------:R-:W-:Y:S05]  /*3810*/  BSYNC B1 ;  /* 0x0000000000017941 */ /* 0x000fea0003800000 */
.L_x_51:
        /* <DEDUP_REMOVED lines=8> */
.L_x_54:
[----:B------:R-:W-:Y:S05]  /*38a0*/  BSYNC B1 ;  /* 0x0000000000017941 */ /* 0x000fea0003800000 */
.L_x_53:
        /* <DEDUP_REMOVED lines=8> */
.L_x_56:
[----:B------:R-:W-:Y:S05]  /*3930*/  BSYNC B1 ;  /* 0x0000000000017941 */ /* 0x000fea0003800000 */
.L_x_55:
        /* <DEDUP_REMOVED lines=12> */
.L_x_58:
[----:B------:R-:W-:Y:S05]  /*3a00*/  BSYNC B1 ;  /* 0x0000000000017941 */ /* 0x000fea0003800000 */
.L_x_57:
        /* <DEDUP_REMOVED lines=8> */
.L_x_60:
[----:B------:R-:W-:Y:S05]  /*3a90*/  BSYNC B1 ;  /* 0x0000000000017941 */ /* 0x000fea0003800000 */
.L_x_59:
        /* <DEDUP_REMOVED lines=8> */
.L_x_62:
[----:B------:R-:W-:Y:S05]  /*3b20*/  BSYNC B1 ;  /* 0x0000000000017941 */ /* 0x000fea0003800000 */
.L_x_61:
        /* <DEDUP_REMOVED lines=8> */
.L_x_64:
[----:B------:R-:W-:Y:S05]  /*3bb0*/  BSYNC B1 ;  /* 0x0000000000017941 */ /* 0x000fea0003800000 */
.L_x_63:
        /* <DEDUP_REMOVED lines=12> */
.L_x_66:
[----:B------:R-:W-:Y:S05]  /*3c80*/  BSYNC B1 ;  /* 0x0000000000017941 */ /* 0x000fea0003800000 */
.L_x_65:
        /* <DEDUP_REMOVED lines=8> */
.L_x_68:
[----:B------:R-:W-:Y:S05]  /*3d10*/  BSYNC B1 ;  /* 0x0000000000017941 */ /* 0x000fea0003800000 */
.L_x_67:
        /* <DEDUP_REMOVED lines=8> */
.L_x_70:
[----:B------:R-:W-:Y:S05]  /*3da0*/  BSYNC B1 ;  /* 0x0000000000017941 */ /* 0x000fea0003800000 */
.L_x_69:
        /* <DEDUP_REMOVED lines=8> */
.L_x_72:
[----:B------:R-:W-:Y:S05]  /*3e30*/  BSYNC B1 ;  /* 0x0000000000017941 */ /* 0x000fea0003800000 */
.L_x_71:
        /* <DEDUP_REMOVED lines=12> */
.L_x_74:
[----:B------:R-:W-:Y:S05]  /*3f00*/  BSYNC B1 ;  /* 0x0000000000017941 */ /* 0x000fea0003800000 */
.L_x_73:
        /* <DEDUP_REMOVED lines=8> */
.L_x_76:
[----:B------:R-:W-:Y:S05]  /*3f90*/  BSYNC B1 ;  /* 0x0000000000017941 */ /* 0x000fea0003800000 */
.L_x_75:
        /* <DEDUP_REMOVED lines=8> */
.L_x_78:
[----:B------:R-:W-:Y:S05]  /*4020*/  BSYNC B1 ;  /* 0x0000000000017941 */ /* 0x000fea0003800000 */
.L_x_77:
        /* <DEDUP_REMOVED lines=8> */
.L_x_80:
[----:B------:R-:W-:Y:S05]  /*40b0*/  BSYNC B1 ;  /* 0x0000000000017941 */ /* 0x000fea0003800000 */
.L_x_79:
        /* <DEDUP_REMOVED lines=12> */
.L_x_82:
[----:B------:R-:W-:Y:S05]  /*4180*/  BSYNC B1 ;  /* 0x0000000000017941 */ /* 0x000fea0003800000 */
.L_x_81:
        /* <DEDUP_REMOVED lines=8> */
.L_x_84:
[----:B------:R-:W-:Y:S05]  /*4210*/  BSYNC B1 ;  /* 0x0000000000017941 */ /* 0x000fea0003800000 */
.L_x_83:
        /* <DEDUP_REMOVED lines=8> */
.L_x_86:
[----:B------:R-:W-:Y:S05]  /*42a0*/  BSYNC B1 ;  /* 0x0000000000017941 */ /* 0x000fea0003800000 */
.L_x_85:
        /* <DEDUP_REMOVED lines=8> */
.L_x_88:
[----:B------:R-:W-:Y:S05]  /*4330*/  BSYNC B1 ;  /* 0x0000000000017941 */ /* 0x000fea0003800000 */
.L_x_87:
        /* <DEDUP_REMOVED lines=12> */
.L_x_90:
[----:B------:R-:W-:Y:S05]  /*4400*/  BSYNC B1 ;  /* 0x0000000000017941 */ /* 0x000fea0003800000 */
.L_x_89:
        /* <DEDUP_REMOVED lines=8> */
.L_x_92:
[----:B------:R-:W-:Y:S05]  /*4490*/  BSYNC B1 ;  /* 0x0000000000017941 */ /* 0x000fea0003800000 */
.L_x_91:
        /* <DEDUP_REMOVED lines=8> */
.L_x_94:
[----:B------:R-:W-:Y:S05]  /*4520*/  BSYNC B1 ;  /* 0x0000000000017941 */ /* 0x000fea0003800000 */
.L_x_93:
        /* <DEDUP_REMOVED lines=8> */
.L_x_96:
[----:B------:R-:W-:Y:S05]  /*45b0*/  BSYNC B1 ;  /* 0x0000000000017941 */ /* 0x000fea0003800000 */
.L_x_95:
        /* <DEDUP_REMOVED lines=12> */
.L_x_98:
[----:B------:R-:W-:Y:S05]  /*4680*/  BSYNC B1 ;  /* 0x0000000000017941 */ /* 0x000fea0003800000 */
.L_x_97:
        /* <DEDUP_REMOVED lines=8> */
.L_x_100:
[----:B------:R-:W-:Y:S05]  /*4710*/  BSYNC B1 ;  /* 0x0000000000017941 */ /* 0x000fea0003800000 */
.L_x_99:
        /* <DEDUP_REMOVED lines=8> */
.L_x_102:
[----:B------:R-:W-:Y:S05]  /*47a0*/  BSYNC B1 ;  /* 0x0000000000017941 */ /* 0x000fea0003800000 */
.L_x_101:
        /* <DEDUP_REMOVED lines=8> */
.L_x_104:
[----:B------:R-:W-:Y:S05]  /*4830*/  BSYNC B1 ;  /* 0x0000000000017941 */ /* 0x000fea0003800000 */
.L_x_103:
        /* <DEDUP_REMOVED lines=12> */
.L_x_106:
[----:B------:R-:W-:Y:S05]  /*4900*/  BSYNC B1 ;  /* 0x0000000000017941 */ /* 0x000fea0003800000 */
.L_x_105:
        /* <DEDUP_REMOVED lines=8> */
.L_x_108:
[----:B------:R-:W-:Y:S05]  /*4990*/  BSYNC B1 ;  /* 0x0000000000017941 */ /* 0x000fea0003800000 */
.L_x_107:
        /* <DEDUP_REMOVED lines=8> */
.L_x_110:
[----:B------:R-:W-:Y:S05]  /*4a20*/  BSYNC B1 ;  /* 0x0000000000017941 */ /* 0x000fea0003800000 */
.L_x_109:
        /* <DEDUP_REMOVED lines=8> */
.L_x_112:
[----:B------:R-:W-:Y:S05]  /*4ab0*/  BSYNC B1 ;  /* 0x0000000000017941 */ /* 0x000fea0003800000 */
.L_x_111:
        /* <DEDUP_REMOVED lines=12> */
.L_x_114:
[----:B------:R-:W-:Y:S05]  /*4b80*/  BSYNC B1 ;  /* 0x0000000000017941 */ /* 0x000fea0003800000 */
.L_x_113:
        /* <DEDUP_REMOVED lines=8> */
.L_x_116:
[----:B------:R-:W-:Y:S05]  /*4c10*/  BSYNC B1 ;  /* 0x0000000000017941 */ /* 0x000fea0003800000 */
.L_x_115:
        /* <DEDUP_REMOVED lines=8> */
.L_x_118:
[----:B------:R-:W-:Y:S05]  /*4ca0*/  BSYNC B1 ;  /* 0x0000000000017941 */ /* 0x000fea0003800000 */
.L_x_117:
        /* <DEDUP_REMOVED lines=8> */
.L_x_120:
[----:B------:R-:W-:Y:S05]  /*4d30*/  BSYNC B1 ;  /* 0x0000000000017941 */ /* 0x000fea0003800000 */
.L_x_119:
        /* <DEDUP_REMOVED lines=12> */
.L_x_122:
[----:B------:R-:W-:Y:S05]  /*4e00*/  BSYNC B1 ;  /* 0x0000000000017941 */ /* 0x000fea0003800000 */
.L_x_121:
        /* <DEDUP_REMOVED lines=8> */
.L_x_124:
[----:B------:R-:W-:Y:S05]  /*4e90*/  BSYNC B1 ;  /* 0x0000000000017941 */ /* 0x000fea0003800000 */
.L_x_123:
        /* <DEDUP_REMOVED lines=8> */
.L_x_126:
[----:B------:R-:W-:Y:S05]  /*4f20*/  BSYNC B1 ;  /* 0x0000000000017941 */ /* 0x000fea0003800000 */
.L_x_125:
        /* <DEDUP_REMOVED lines=8> */
.L_x_128:
[----:B------:R-:W-:Y:S05]  /*4fb0*/  BSYNC B1 ;  /* 0x0000000000017941 */ /* 0x000fea0003800000 */
.L_x_127:
        /* <DEDUP_REMOVED lines=12> */
.L_x_130:
[----:B------:R-:W-:Y:S05]  /*5080*/  BSYNC B1 ;  /* 0x0000000000017941 */ /* 0x000fea0003800000 */
.L_x_129:
        /* <DEDUP_REMOVED lines=8> */
.L_x_132:
[----:B------:R-:W-:Y:S05]  /*5110*/  BSYNC B1 ;  /* 0x0000000000017941 */ /* 0x000fea0003800000 */
.L_x_131:
        /* <DEDUP_REMOVED lines=8> */
.L_x_134:
[----:B------:R-:W-:Y:S05]  /*51a0*/  BSYNC B1 ;  /* 0x0000000000017941 */ /* 0x000fea0003800000 */
.L_x_133:
        /* <DEDUP_REMOVED lines=8> */
.L_x_136:
[----:B------:R-:W-:Y:S05]  /*5230*/  BSYNC B1 ;  /* 0x0000000000017941 */ /* 0x000fea0003800000 */
.L_x_135:
        /* <DEDUP_REMOVED lines=12> */
.L_x_138:
[----:B------:R-:W-:Y:S05]  /*5300*/  BSYNC B1 ;  /* 0x0000000000017941 */ /* 0x000fea0003800000 */
.L_x_137:
        /* <DEDUP_REMOVED lines=8> */
.L_x_140:
[----:B------:R-:W-:Y:S05]  /*5390*/  BSYNC B1 ;  /* 0x0000000000017941 */ /* 0x000fea0003800000 */
.L_x_139:
        /* <DEDUP_REMOVED lines=8> */
.L_x_142:
[----:B------:R-:W-:Y:S05]  /*5420*/  BSYNC B1 ;  /* 0x0000000000017941 */ /* 0x000fea0003800000 */
.L_x_141:
        /* <DEDUP_REMOVED lines=8> */
.L_x_144:
[----:B------:R-:W-:Y:S05]  /*54b0*/  BSYNC B1 ;  /* 0x0000000000017941 */ /* 0x000fea0003800000 */
.L_x_143:
        /* <DEDUP_REMOVED lines=12> */
.L_x_146:
[----:B------:R-:W-:Y:S05]  /*5580*/  BSYNC B1 ;  /* 0x0000000000017941 */ /* 0x000fea0003800000 */
.L_x_145:
        /* <DEDUP_REMOVED lines=8> */
.L_x_148:
[----:B------:R-:W-:Y:S05]  /*5610*/  BSYNC B1 ;  /* 0x0000000000017941 */ /* 0x000fea0003800000 */
.L_x_147:
        /* <DEDUP_REMOVED lines=8> */
.L_x_150:
[----:B------:R-:W-:Y:S05]  /*56a0*/  BSYNC B1 ;  /* 0x0000000000017941 */ /* 0x000fea0003800000 */
.L_x_149:
        /* <DEDUP_REMOVED lines=8> */
.L_x_152:
[----:B------:R-:W-:Y:S05]  /*5730*/  BSYNC B1 ;  /* 0x0000000000017941 */ /* 0x000fea0003800000 */
.L_x_151:
        /* <DEDUP_REMOVED lines=12> */
.L_x_154:
[----:B------:R-:W-:Y:S05]  /*5800*/  BSYNC B1 ;  /* 0x0000000000017941 */ /* 0x000fea0003800000 */
.L_x_153:
        /* <DEDUP_REMOVED lines=8> */
.L_x_156:
[----:B------:R-:W-:Y:S05]  /*5890*/  BSYNC B1 ;  /* 0x0000000000017941 */ /* 0x000fea0003800000 */
.L_x_155:
        /* <DEDUP_REMOVED lines=8> */
.L_x_158:
[----:B------:R-:W-:Y:S05]  /*5920*/  BSYNC B1 ;  /* 0x0000000000017941 */ /* 0x000fea0003800000 */
.L_x_157:
        /* <DEDUP_REMOVED lines=8> */
.L_x_160:
[----:B------:R-:W-:Y:S05]  /*59b0*/  BSYNC B1 ;  /* 0x0000000000017941 */ /* 0x000fea0003800000 */
.L_x_159:
        /* <DEDUP_REMOVED lines=12> */
.L_x_162:
[----:B------:R-:W-:Y:S05]  /*5a80*/  BSYNC B1 ;  /* 0x0000000000017941 */ /* 0x000fea0003800000 */
.L_x_161:
        /* <DEDUP_REMOVED lines=8> */
.L_x_164:
[----:B------:R-:W-:Y:S05]  /*5b10*/  BSYNC B1 ;  /* 0x0000000000017941 */ /* 0x000fea0003800000 */
.L_x_163:
[----:B-1----:R-:W2:Y:S01]  /*5b20*/  LDL.LU R3, [R1+0x100] ;  /* 0x0001000001037983 */ /* 0x002ea20000300800 */
[----:B------:R-:W-:Y:S01]  /*5b30*/  BSSY B1, `(.L_x_165) ;  /* 0x0000007000017945 */ /* 0x000fe20003800000 */
[----:B--2---:R-:W-:-:S05]  /*5b40*/  @!P3 IMAD R3, R3, R17, R2 ;  /* 0x000000110303b224 */ /* 0x004fca00078e0202 */
[----:B------:R1:W-:Y:S01]  /*5b50*/  @!P3 STG.E.U8 desc[UR36][R4.64+0x80], R3 ;  /* 0x000080030400b986 */ /* 0x0003e2000c101124 */
[----:B------:R-:W-:Y:S05]  /*5b60*/  @P5 BRA `(.L_x_166) ;  /* 0x00000000000c5947 */ /* 0x000fea0003800000 */
[----:B------:R-:W1:Y:S02]  /*5b70*/  LDG.E.U8 R16, desc[UR36][R14.64+0x81] ;  /* 0x000081240e107981 */ /* 0x000e64000c1e1100 */
[----:B-1----:R-:W-:-:S05]  /*5b80*/  PRMT R3, R16, 0x8880, RZ ;  /* 0x0000888010037816 */ /* 0x002fca00000000ff */
[----:B------:R-:W-:-:S07]  /*5b90*/  IMAD R2, R3, R18, RZ ;  /* 0x0000001203027224 */ /* 0x000fce00078e02ff */
.L_x_166:
[----:B------:R-:W-:Y:S05]  /*5ba0*/  BSYNC B1 ;  /* 0x0000000000017941 */ /* 0x000fea0003800000 */
.L_x_165:
        /* <DEDUP_REMOVED lines=8> */
.L_x_168:
[----:B------:R-:W-:Y:S05]  /*5c30*/  BSYNC B1 ;  /* 0x0000000000017941 */ /* 0x000fea0003800000 */
.L_x_167:
        /* <DEDUP_REMOVED lines=9> */
[----:B------:R-:W1:Y:S02]  /*5cd0*/  LDG.E.U8 R16, desc[UR36][R12.64+0x81] ;  /* 0x000081240c107981 */ /* 0x000e64000c1e1100 */
[----:B-1----:R-:W-:-:S05]  /*5ce0*/  PRMT R3, R16, 0x8880, RZ ;  /* 0x0000888010037816 */ /* 0x002fca00000000ff */
[----:B------:R-:W-:-:S07]  /*5cf0*/  IMAD R2, R3, R18, RZ ;  /* 0x0000001203027224 */ /* 0x000fce00078e02ff */
.L_x_170:
[----:B------:R-:W-:Y:S05]  /*5d00*/  BSYNC B1 ;  /* 0x0000000000017941 */ /* 0x000fea0003800000 */
.L_x_169:
        /* <DEDUP_REMOVED lines=8> */
.L_x_172:
[----:B------:R-:W-:Y:S05]  /*5d90*/  BSYNC B1 ;  /* 0x0000000000017941 */ /* 0x000fea0003800000 */
.L_x_171:
        /* <DEDUP_REMOVED lines=8> */
.L_x_174:
[----:B------:R-:W-:Y:S05]  /*5e20*/  BSYNC B1 ;  /* 0x0000000000017941 */ /* 0x000fea0003800000 */
.L_x_173:
        /* <DEDUP_REMOVED lines=8> */
.L_x_176:
[----:B------:R-:W-:Y:S05]  /*5eb0*/  BSYNC B1 ;  /* 0x0000000000017941 */ /* 0x000fea0003800000 */
.L_x_175:
        /* <DEDUP_REMOVED lines=12> */
.L_x_178:
[----:B------:R-:W-:Y:S05]  /*5f80*/  BSYNC B1 ;  /* 0x0000000000017941 */ /* 0x000fea0003800000 */
.L_x_177:
        /* <DEDUP_REMOVED lines=8> */
.L_x_180:
[----:B------:R-:W-:Y:S05]  /*6010*/  BSYNC B1 ;  /* 0x0000000000017941 */ /* 0x000fea0003800000 */
.L_x_179:
        /* <DEDUP_REMOVED lines=8> */
.L_x_182:
[----:B------:R-:W-:Y:S05]  /*60a0*/  BSYNC B1 ;  /* 0x0000000000017941 */ /* 0x000fea0003800000 */
.L_x_181:
        /* <DEDUP_REMOVED lines=8> */
.L_x_184:
[----:B------:R-:W-:Y:S05]  /*6130*/  BSYNC B1 ;  /* 0x0000000000017941 */ /* 0x000fea0003800000 */
.L_x_183:
        /* <DEDUP_REMOVED lines=12> */
.L_x_186:
[----:B------:R-:W-:Y:S05]  /*6200*/  BSYNC B1 ;  /* 0x0000000000017941 */ /* 0x000fea0003800000 */
.L_x_185:
        /* <DEDUP_REMOVED lines=8> */
.L_x_188:
[----:B------:R-:W-:Y:S05]  /*6290*/  BSYNC B1 ;  /* 0x0000000000017941 */ /* 0x000fea0003800000 */
.L_x_187:
        /* <DEDUP_REMOVED lines=8> */
.L_x_190:
[----:B------:R-:W-:Y:S05]  /*6320*/  BSYNC B1 ;  /* 0x0000000000017941 */ /* 0x000fea0003800000 */
.L_x_189:
        /* <DEDUP_REMOVED lines=8> */
.L_x_192:
[----:B------:R-:W-:Y:S05]  /*63b0*/  BSYNC B1 ;  /* 0x0000000000017941 */ /* 0x000fea0003800000 */
.L_x_191:
        /* <DEDUP_REMOVED lines=12> */
.L_x_194:
[----:B------:R-:W-:Y:S05]  /*6480*/  BSYNC B1 ;  /* 0x0000000000017941 */ /* 0x000fea0003800000 */
.L_x_193:
        /* <DEDUP_REMOVED lines=8> */
.L_x_196:
[----:B------:R-:W-:Y:S05]  /*6510*/  BSYNC B1 ;  /* 0x0000000000017941 */ /* 0x000fea0003800000 */
.L_x_195:
        /* <DEDUP_REMOVED lines=8> */
.L_x_198:
[----:B------:R-:W-:Y:S05]  /*65a0*/  BSYNC B1 ;  /* 0x0000000000017941 */ /* 0x000fea0003800000 */
.L_x_197:
        /* <DEDUP_REMOVED lines=8> */
.L_x_200:
[----:B------:R-:W-:Y:S05]  /*6630*/  BSYNC B1 ;  /* 0x0000000000017941 */ /* 0x000fea0003800000 */
.L_x_199:
        /* <DEDUP_REMOVED lines=12> */
.L_x_202:
[----:B------:R-:W-:Y:S05]  /*6700*/  BSYNC B1 ;  /* 0x0000000000017941 */ /* 0x000fea0003800000 */
.L_x_201:
        /* <DEDUP_REMOVED lines=8> */
.L_x_204:
[----:B------:R-:W-:Y:S05]  /*6790*/  BSYNC B1 ;  /* 0x0000000000017941 */ /* 0x000fea0003800000 */
.L_x_203:
        /* <DEDUP_REMOVED lines=8> */
.L_x_206:
[----:B------:R-:W-:Y:S05]  /*6820*/  BSYNC B1 ;  /* 0x0000000000017941 */ /* 0x000fea0003800000 */
.L_x_205:
        /* <DEDUP_REMOVED lines=8> */
.L_x_208:
[----:B------:R-:W-:Y:S05]  /*68b0*/  BSYNC B1 ;  /* 0x0000000000017941 */ /* 0x000fea0003800000 */
.L_x_207:
        /* <DEDUP_REMOVED lines=12> */
.L_x_210:
[----:B------:R-:W-:Y:S05]  /*6980*/  BSYNC B1 ;  /* 0x0000000000017941 */ /* 0x000fea0003800000 */
.L_x_209:
        /* <DEDUP_REMOVED lines=8> */
.L_x_212:
[----:B------:R-:W-:Y:S05]  /*6a10*/  BSYNC B1 ;  /* 0x0000000000017941 */ /* 0x000fea0003800000 */
.L_x_211:
        /* <DEDUP_REMOVED lines=8> */
.L_x_214:
[----:B------:R-:W-:Y:S05]  /*6aa0*/  BSYNC B1 ;  /* 0x0000000000017941 */ /* 0x000fea0003800000 */
.L_x_213:
        /* <DEDUP_REMOVED lines=8> */
.L_x_216:
[----:B------:R-:W-:Y:S05]  /*6b30*/  BSYNC B1 ;  /* 0x0000000000017941 */ /* 0x000fea0003800000 */
.L_x_215:
        /* <DEDUP_REMOVED lines=12> */
.L_x_218:
[----:B------:R-:W-:Y:S05]  /*6c00*/  BSYNC B1 ;  /* 0x0000000000017941 */ /* 0x000fea0003800000 */
.L_x_217:
        /* <DEDUP_REMOVED lines=8> */
.L_x_220:
[----:B------:R-:W-:Y:S05]  /*6c90*/  BSYNC B1 ;  /* 0x0000000000017941 */ /* 0x000fea0003800000 */
.L_x_219:
        /* <DEDUP_REMOVED lines=8> */
.L_x_222:
[----:B------:R-:W-:Y:S05]  /*6d20*/  BSYNC B1 ;  /* 0x0000000000017941 */ /* 0x000fea0003800000 */
.L_x_221:
        /* <DEDUP_REMOVED lines=8> */
.L_x_224:
[----:B------:R-:W-:Y:S05]  /*6db0*/  BSYNC B1 ;  /* 0x0000000000017941 */ /* 0x000fea0003800000 */
.L_x_223:
        /* <DEDUP_REMOVED lines=12> */
.L_x_226:
[----:B------:R-:W-:Y:S05]  /*6e80*/  BSYNC B1 ;  /* 0x0000000000017941 */ /* 0x000fea0003800000 */
.L_x_225:
        /* <DEDUP_REMOVED lines=8> */
.L_x_228:
[----:B------:R-:W-:Y:S05]  /*6f10*/  BSYNC B1 ;  /* 0x0000000000017941 */ /* 0x000fea0003800000 */
.L_x_227:
        /* <DEDUP_REMOVED lines=8> */
.L_x_230:
[----:B------:R-:W-:Y:S05]  /*6fa0*/  BSYNC B1 ;  /* 0x0000000000017941 */ /* 0x000fea0003800000 */
.L_x_229:
        /* <DEDUP_REMOVED lines=8> */
.L_x_232:
[----:B------:R-:W-:Y:S05]  /*7030*/  BSYNC B1 ;  /* 0x0000000000017941 */ /* 0x000fea0003800000 */
.L_x_231:
        /* <DEDUP_REMOVED lines=12> */
.L_x_234:
[----:B------:R-:W-:Y:S05]  /*7100*/  BSYNC B1 ;  /* 0x0000000000017941 */ /* 0x000fea0003800000 */
.L_x_233:
        /* <DEDUP_REMOVED lines=8> */
.L_x_236:
[----:B------:R-:W-:Y:S05]  /*7190*/  BSYNC B1 ;  /* 0x0000000000017941 */ /* 0x000fea0003800000 */
.L_x_235:
        /* <DEDUP_REMOVED lines=8> */
.L_x_238:
[----:B------:R-:W-:Y:S05]  /*7220*/  BSYNC B1 ;  /* 0x0000000000017941 */ /* 0x000fea0003800000 */
.L_x_237:
        /* <DEDUP_REMOVED lines=8> */
.L_x_240:
[----:B------:R-:W-:Y:S05]  /*72b0*/  BSYNC B1 ;  /* 0x0000000000017941 */ /* 0x000fea0003800000 */
.L_x_239:
        /* <DEDUP_REMOVED lines=12> */
.L_x_242:
[----:B------:R-:W-:Y:S05]  /*7380*/  BSYNC B1 ;  /* 0x0000000000017941 */ /* 0x000fea0003800000 */
.L_x_241:
        /* <DEDUP_REMOVED lines=8> */
.L_x_244:
[----:B------:R-:W-:Y:S05]  /*7410*/  BSYNC B1 ;  /* 0x0000000000017941 */ /* 0x000fea0003800000 */
.L_x_243:
        /* <DEDUP_REMOVED lines=8> */
.L_x_246:
[----:B------:R-:W-:Y:S05]  /*74a0*/  BSYNC B1 ;  /* 0x0000000000017941 */ /* 0x000fea0003800000 */
.L_x_245:
        /* <DEDUP_REMOVED lines=8> */
.L_x_248:
[----:B------:R-:W-:Y:S05]  /*7530*/  BSYNC B1 ;  /* 0x0000000000017941 */ /* 0x000fea0003800000 */
.L_x_247:
        /* <DEDUP_REMOVED lines=12> */
.L_x_250:
[----:B------:R-:W-:Y:S05]  /*7600*/  BSYNC B1 ;  /* 0x0000000000017941 */ /* 0x000fea0003800000 */
.L_x_249:
        /* <DEDUP_REMOVED lines=8> */
.L_x_252:
[----:B------:R-:W-:Y:S05]  /*7690*/  BSYNC B1 ;  /* 0x0000000000017941 */ /* 0x000fea0003800000 */
.L_x_251:
        /* <DEDUP_REMOVED lines=8> */
.L_x_254:
[----:B------:R-:W-:Y:S05]  /*7720*/  BSYNC B1 ;  /* 0x0000000000017941 */ /* 0x000fea0003800000 */
.L_x_253:
        /* <DEDUP_REMOVED lines=8> */
.L_x_256:
[----:B------:R-:W-:Y:S05]  /*77b0*/  BSYNC B1 ;  /* 0x0000000000017941 */ /* 0x000fea0003800000 */
.L_x_255:
        /* <DEDUP_REMOVED lines=12> */
.L_x_258:
[----:B------:R-:W-:Y:S05]  /*7880*/  BSYNC B1 ;  /* 0x0000000000017941 */ /* 0x000fea0003800000 */
.L_x_257:
        /* <DEDUP_REMOVED lines=8> */
.L_x_260:
[----:B------:R-:W-:Y:S05]  /*7910*/  BSYNC B1 ;  /* 0x0000000000017941 */ /* 0x000fea0003800000 */
.L_x_259:
        /* <DEDUP_REMOVED lines=8> */
.L_x_262:
[----:B------:R-:W-:Y:S05]  /*79a0*/  BSYNC B1 ;  /* 0x0000000000017941 */ /* 0x000fea0003800000 */
.L_x_261:
        /* <DEDUP_REMOVED lines=8> */
.L_x_264:
[----:B------:R-:W-:Y:S05]  /*7a30*/  BSYNC B1 ;  /* 0x0000000000017941 */ /* 0x000fea0003800000 */
.L_x_263:
        /* <DEDUP_REMOVED lines=12> */
.L_x_266:
[----:B------:R-:W-:Y:S05]  /*7b00*/  BSYNC B1 ;  /* 0x0000000000017941 */ /* 0x000fea0003800000 */
.L_x_265:
        /* <DEDUP_REMOVED lines=8> */
.L_x_268:
[----:B------:R-:W-:Y:S05]  /*7b90*/  BSYNC B1 ;  /* 0x0000000000017941 */ /* 0x000fea0003800000 */
.L_x_267:
        /* <DEDUP_REMOVED lines=8> */
.L_x_270:
[----:B------:R-:W-:Y:S05]  /*7c20*/  BSYNC B1 ;  /* 0x0000000000017941 */ /* 0x000fea0003800000 */
.L_x_269:
        /* <DEDUP_REMOVED lines=8> */
.L_x_272:
[----:B------:R-:W-:Y:S05]  /*7cb0*/  BSYNC B1 ;  /* 0x0000000000017941 */ /* 0x000fea0003800000 */
.L_x_271:
        /* <DEDUP_REMOVED lines=12> */
.L_x_274:
[----:B------:R-:W-:Y:S05]  /*7d80*/  BSYNC B1 ;  /* 0x0000000000017941 */ /* 0x000fea0003800000 */
.L_x_273:
        /* <DEDUP_REMOVED lines=8> */
.L_x_276:
[----:B------:R-:W-:Y:S05]  /*7e10*/  BSYNC B1 ;  /* 0x0000000000017941 */ /* 0x000fea0003800000 */
.L_x_275:
        /* <DEDUP_REMOVED lines=8> */
.L_x_278:
[----:B------:R-:W-:Y:S05]  /*7ea0*/  BSYNC B1 ;  /* 0x0000000000017941 */ /* 0x000fea0003800000 */
.L_x_277:
        /* <DEDUP_REMOVED lines=8> */
.L_x_280:
[----:B------:R-:W-:Y:S05]  /*7f30*/  BSYNC B1 ;  /* 0x0000000000017941 */ /* 0x000fea0003800000 */
.L_x_279:
[----:B-1----:R-:W2:Y:S01]  /*7f40*/  LDL.LU R3, [R1+0x1e8] ;  /* 0x0001e80001037983 */ /* 0x002ea20000300800 */
[C---:B------:R-:W-:Y:S01]  /*7f50*/  ISETP.LT.OR P4, PT, R0.reuse, 0xf2, !P1 ;  /* 0x000000f20000780c */ /* 0x040fe20004f81670 */
[----:B------:R-:W-:Y:S01]  /*7f60*/  BSSY B1, `(.L_x_281) ;  /* 0x000000c000017945 */ /* 0x000fe20003800000 */
[----:B------:R-:W-:Y:S02]  /*7f70*/  ISETP.LT.OR P3, PT, R0, 0xf9, !P0 ;  /* 0x000000f90000780c */ /* 0x000fe40004761670 */
[----:B------:R-:W-:Y:S02]  /*7f80*/  IADD3 R165, P5, R20, 0x80, RZ ;  /* 0x0000008014a57810 */ /* 0x000fe40007fbe0ff */
[----:B------:R-:W-:Y:S01]  /*7f90*/  ISETP.LT.OR P0, PT, R0, 0xfa, !P0 ;  /* 0x000000fa0000780c */ /* 0x000fe20004701670 */
[----:B--2---:R-:W-:-:S05]  /*7fa0*/  @!P2 IMAD R3, R3, R17, R2 ;  /* 0x000000110303a224 */ /* 0x004fca00078e0202 */
[----:B------:R1:W-:Y:S01]  /*7fb0*/  @!P2 STG.E.U8 desc[UR36][R10.64+0xf0], R3 ;  /* 0x0000f0030a00a986 */ /* 0x0003e2000c101124 */
[C---:B------:R-:W-:Y:S02]  /*7fc0*/  ISETP.LT.OR P2, PT, R0.reuse, 0xf9, !P1 ;  /* 0x000000f90000780c */ /* 0x040fe40004f41670 */
[----:B------:R-:W-:Y:S01]  /*7fd0*/  ISETP.LT.OR P1, PT, R0, 0xfa, !P1 ;  /* 0x000000fa0000780c */ /* 0x000fe20004f21670 */
[----:B------:R-:W-:-:S12]  /*7fe0*/  @P4 BRA `(.L_x_282) ;  /* 0x00000000000c4947 */ /* 0x000fd80003800000 */
[----:B------:R-:W1:Y:S02]  /*7ff0*/  LDG.E.U8 R16, desc[UR36][R12.64+0xf1] ;  /* 0x0000f1240c107981 */ /* 0x000e64000c1e1100 */
[----:B-1----:R-:W-:-:S05]  /*8000*/  PRMT R3, R16, 0x8880, RZ ;  /* 0x0000888010037816 */ /* 0x002fca00000000ff */
[----:B------:R-:W-:-:S07]  /*8010*/  IMAD R2, R3, R18, RZ ;  /* 0x0000001203027224 */ /* 0x000fce00078e02ff */
.L_x_282:
[----:B------:R-:W-:Y:S05]  /*8020*/  BSYNC B1 ;  /* 0x0000000000017941 */ /* 0x000fea0003800000 */
.L_x_281:
        /* <DEDUP_REMOVED lines=8> */
.L_x_284:
[----:B------:R-:W-:Y:S05]  /*80b0*/  BSYNC B1 ;  /* 0x0000000000017941 */ /* 0x000fea0003800000 */
.L_x_283:
[----:B-1----:R-:W2:Y:S01]  /*80c0*/  LDL.LU R3, [R1+0x1f0] ;  /* 0x0001f00001037983 */ /* 0x002ea20000300800 */
[----:B------:R-:W-:Y:S01]  /*80d0*/  BSSY B1, `(.L_x_285) ;  /* 0x0000008000017945 */ /* 0x000fe20003800000 */
[----:B------:R-:W-:Y:S02]  /*80e0*/  IMAD.X R21, RZ, RZ, R21, P5 ;  /* 0x000000ffff157224 */ /* 0x000fe400028e0615 */
[----:B--2---:R-:W-:-:S05]  /*80f0*/  @!P3 IMAD R3, R3, R17, R2 ;  /* 0x000000110303b224 */ /* 0x004fca00078e0202 */
[----:B------:R1:W-:Y:S01]  /*8100*/  @!P3 STG.E.U8 desc[UR36][R4.64+0xf8], R3 ;  /* 0x0000f8030400b986 */ /* 0x0003e2000c101124 */
[----:B------:R-:W-:Y:S05]  /*8110*/  @P0 BRA `(.L_x_286) ;  /* 0x00000000000c0947 */ /* 0x000fea0003800000 */
[----:B------:R-:W1:Y:S02]  /*8120*/  LDG.E.U8 R16, desc[UR36][R14.64+0xf9] ;  /* 0x0000f9240e107981 */ /* 0x000e64000c1e1100 */
[----:B-1----:R-:W-:-:S05]  /*8130*/  PRMT R3, R16, 0x8880, RZ ;  /* 0x0000888010037816 */ /* 0x002fca00000000ff */
[----:B------:R-:W-:-:S07]  /*8140*/  IMAD R2, R3, R18, RZ ;  /* 0x0000001203027224 */ /* 0x000fce00078e02ff */
.L_x_286:
[----:B------:R-:W-:Y:S05]  /*8150*/  BSYNC B1 ;  /* 0x0000000000017941 */ /* 0x000fea0003800000 */
.L_x_285:
[----:B-1----:R-:W2:Y:S01]  /*8160*/  LDL.LU R3, [R1+0x1f4] ;  /* 0x0001f40001037983 */ /* 0x002ea20000300800 */
[----:B------:R-:W-:Y:S01]  /*8170*/  BSSY B1, `(.L_x_287) ;  /* 0x0000008000017945 */ /* 0x000fe20003800000 */
[----:B0-----:R-:W-:Y:S02]  /*8180*/  IMAD R14, R21, R22, RZ ;  /* 0x00000016150e7224 */ /* 0x001fe400078e02ff */
[----:B--2---:R-:W-:-:S05]  /*8190*/  @!P0 IMAD R3, R3, R17, R2 ;  /* 0x0000001103038224 */ /* 0x004fca00078e0202 */
[----:B------:R0:W-:Y:S01]  /*81a0*/  @!P0 STG.E.U8 desc[UR36][R4.64+0xf9], R3 ;  /* 0x0000f90304008986 */ /* 0x0001e2000c101124 */
[----:B------:R-:W-:Y:S05]  /*81b0*/  @P2 BRA `(.L_x_288) ;  /* 0x00000000000c2947 */ /* 0x000fea0003800000 */
[----:B------:R-:W0:Y:S02]  /*81c0*/  LDG.E.U8 R16, desc[UR36][R12.64+0xf8] ;  /* 0x0000f8240c107981 */ /* 0x000e24000c1e1100 */
[----:B0-----:R-:W-:-:S05]  /*81d0*/  PRMT R3, R16, 0x8880, RZ ;  /* 0x0000888010037816 */ /* 0x001fca00000000ff */
[----:B------:R-:W-:-:S07]  /*81e0*/  IMAD R2, R3, R18, RZ ;  /* 0x0000001203027224 */ /* 0x000fce00078e02ff */
.L_x_288:
[----:B------:R-:W-:Y:S05]  /*81f0*/  BSYNC B1 ;  /* 0x0000000000017941 */ /* 0x000fea0003800000 */
.L_x_287:
[----:B0-----:R-:W2:Y:S01]  /*8200*/  LDL.LU R3, [R1+0x1f8] ;  /* 0x0001f80001037983 */ /* 0x001ea20000300800 */
[----:B------:R-:W-:Y:S01]  /*8210*/  BSSY B1, `(.L_x_289) ;  /* 0x000000a000017945 */ /* 0x000fe20003800000 */
[C---:B------:R-:W-:Y:S02]  /*8220*/  IMAD R15, R165.reuse, R23, R14 ;  /* 0x00000017a50f7224 */ /* 0x040fe400078e020e */
[----:B------:R-:W-:-:S04]  /*8230*/  IMAD.WIDE.U32 R160, R165, R22, R160 ;  /* 0x00000016a5a07225 */ /* 0x000fc800078e00a0 */
[----:B------:R-:W-:-:S04]  /*8240*/  IMAD.WIDE.U32 R22, R165, R22, R154 ;  /* 0x00000016a5167225 */ /* 0x000fc800078e009a */
[----:B--2---:R-:W-:-:S05]  /*8250*/  @!P2 IMAD R3, R3, R17, R2 ;  /* 0x000000110303a224 */ /* 0x004fca00078e0202 */
[----:B------:R0:W-:Y:S01]  /*8260*/  @!P2 STG.E.U8 desc[UR36][R10.64+0xf8], R3 ;  /* 0x0000f8030a00a986 */ /* 0x0001e2000c101124 */
[----:B------:R-:W-:Y:S05]  /*8270*/  @P1 BRA `(.L_x_290) ;  /* 0x00000000000c1947 */ /* 0x000fea0003800000 */
[----:B------:R-:W0:Y:S02]  /*8280*/  LDG.E.U8 R16, desc[UR36][R12.64+0xf9] ;  /* 0x0000f9240c107981 */ /* 0x000e24000c1e1100 */
[----:B0-----:R-:W-:-:S05]  /*8290*/  PRMT R3, R16, 0x8880, RZ ;  /* 0x0000888010037816 */ /* 0x001fca00000000ff */
[----:B------:R-:W-:-:S07]  /*82a0*/  IMAD R2, R3, R18, RZ ;  /* 0x0000001203027224 */ /* 0x000fce00078e02ff */
.L_x_290:
[----:B------:R-:W-:Y:S05]  /*82b0*/  BSYNC B1 ;  /* 0x0000000000017941 */ /* 0x000fea0003800000 */
.L_x_289:
[----:B0-----:R-:W2:Y:S01]  /*82c0*/  LDL.LU R3, [R1+0x1fc] ;  /* 0x0001fc0001037983 */ /* 0x001ea20000300800 */
[----:B------:R-:W-:Y:S01]  /*82d0*/  ISETP.GE.AND P2, PT, R156, 0x81, PT ;  /* 0x000000819c00780c */ /* 0x000fe20003f46270 */
[----:B------:R-:W-:Y:S01]  /*82e0*/  BSSY B1, `(.L_x_291) ;  /* 0x000000d000017945 */ /* 0x000fe20003800000 */
[-C--:B------:R-:W-:Y:S02]  /*82f0*/  IADD3 R4, P5, R22, R152.reuse, RZ ;  /* 0x0000009816047210 */ /* 0x080fe40007fbe0ff */
[----:B------:R-:W-:Y:S02]  /*8300*/  ISETP.GE.AND P0, PT, R156, 0x89, PT ;  /* 0x000000899c00780c */ /* 0x000fe40003f06270 */
[----:B------:R-:W-:Y:S02]  /*8310*/  IADD3.X R5, R153, R23, R15, P5, !PT ;  /* 0x0000001799057210 */ /* 0x000fe40002ffe40f */
[----:B------:R-:W-:Y:S02]  /*8320*/  IADD3 R152, P4, P3, R158, R152, R160 ;  /* 0x000000989e987210 */ /* 0x000fe40007b9e0a0 */
[----:B------:R-:W-:Y:S01]  /*8330*/  ISETP.LT.OR P5, PT, R0, 0x2, !P2 ;  /* 0x000000020000780c */ /* 0x000fe200057a1670 */
[----:B--2---:R-:W-:-:S05]  /*8340*/  @!P1 IMAD R3, R3, R17, R2 ;  /* 0x0000001103039224 */ /* 0x004fca00078e0202 */
[----:B------:R0:W-:Y:S01]  /*8350*/  @!P1 STG.E.U8 desc[UR36][R10.64+0xf9], R3 ;  /* 0x0000f9030a009986 */ /* 0x0001e2000c101124 */
[----:B------:R-:W-:-:S13]  /*8360*/  ISETP.LT.OR P1, PT, R0, 0x1, !P2 ;  /* 0x000000010000780c */ /* 0x000fda0005721670 */
[----:B0-----:R-:W-:Y:S05]  /*8370*/  @P1 BRA `(.L_x_292) ;  /* 0x00000000000c1947 */ /* 0x001fea0003800000 */
[----:B------:R-:W2:Y:S02]  /*8380*/  LDG.E.U8 R16, desc[UR36][R4.64] ;  /* 0x0000002404107981 */ /* 0x000ea4000c1e1100 */
[----:B--2---:R-:W-:-:S05]  /*8390*/  PRMT R3, R16, 0x8880, RZ ;  /* 0x0000888010037816 */ /* 0x004fca00000000ff */
[----:B------:R-:W-:-:S07]  /*83a0*/  IMAD R2, R3, R18, RZ ;  /* 0x0000001203027224 */ /* 0x000fce00078e02ff */
.L_x_292:
[----:B------:R-:W-:Y:S05]  /*83b0*/  BSYNC B1 ;  /* 0x0000000000017941 */ /* 0x000fea0003800000 */
.L_x_291:
[----:B------:R-:W-:Y:S01]  /*83c0*/  @!P1 IMAD R3, R24, R17, R2 ;  /* 0x0000001118039224 */ /* 0x000fe200078e0202 */
[----:B------:R-:W-:Y:S01]  /*83d0*/  BSSY B1, `(.L_x_293) ;  /* 0x0000007000017945 */ /* 0x000fe20003800000 */
[----:B------:R-:W-:-:S03]  /*83e0*/  IMAD.IADD R160, R15, 0x1, R161 ;  /* 0x000000010fa07824 */ /* 0x000fc600078e02a1 */
[----:B------:R0:W-:Y:S01]  /*83f0*/  @!P1 STG.E.U8 desc[UR36][R6.64], R3 ;  /* 0x0000000306009986 */ /* 0x0001e2000c101124 */
[----:B------:R-:W-:Y:S05]  /*8400*/  @P5 BRA `(.L_x_294) ;  /* 0x00000000000c5947 */ /* 0x000fea0003800000 */
[----:B------:R-:W0:Y:S02]  /*8410*/  LDG.E.U8 R16, desc[UR36][R4.64+0x1] ;  /* 0x0000012404107981 */ /* 0x000e24000c1e1100 */
[----:B0-----:R-:W-:-:S05]  /*8420*/  PRMT R3, R16, 0x8880, RZ ;  /* 0x0000888010037816 */ /* 0x001fca00000000ff */
[----:B------:R-:W-:-:S07]  /*8430*/  IMAD R2, R3, R18, RZ ;  /* 0x0000001203027224 */ /* 0x000fce00078e02ff */
.L_x_294:
[----:B------:R-:W-:Y:S05]  /*8440*/  BSYNC B1 ;  /* 0x0000000000017941 */ /* 0x000fea0003800000 */
.L_x_293:
[C---:B------:R-:W-:Y:S01]  /*8450*/  ISETP.LT.OR P1, PT, R0.reuse, 0x1, !P0 ;  /* 0x000000010000780c */ /* 0x040fe20004721670 */
[----:B------:R-:W-:Y:S01]  /*8460*/  @!P5 IMAD R25, R25, R17, R2 ;  /* 0x000000111919d224 */ /* 0x000fe200078e0202 */
[----:B------:R-:W-:Y:S01]  /*8470*/  BSSY B1, `(.L_x_295) ;  /* 0x000000a000017945 */ /* 0x000fe20003800000 */
[----:B------:R-:W-:Y:S02]  /*8480*/  IADD3.X R153, R155, R153, R160, P4, P3 ;  /* 0x000000999b997210 */ /* 0x000fe400027e64a0 */
[C---:B------:R-:W-:Y:S01]  /*8490*/  ISETP.LT.OR P4, PT, R0.reuse, 0x2, !P0 ;  /* 0x000000020000780c */ /* 0x040fe20004781670 */
[----:B------:R1:W-:Y:S01]  /*84a0*/  @!P5 STG.E.U8 desc[UR36][R6.64+0x1], R25 ;  /* 0x000001190600d986 */ /* 0x0003e2000c101124 */
[C---:B------:R-:W-:Y:S02]  /*84b0*/  ISETP.LT.OR P5, PT, R0.reuse, 0x9, !P2 ;  /* 0x000000090000780c */ /* 0x040fe400057a1670 */
[----:B------:R-:W-:-:S04]  /*84c0*/  ISETP.LT.OR P3, PT, R0, 0xa, !P2 ;  /* 0x0000000a0000780c */ /* 0x000fc80005761670 */
[----:B------:R-:W-:Y:S09]  /*84d0*/  @P1 BRA `(.L_x_296) ;  /* 0x00000000000c1947 */ /* 0x000ff20003800000 */
[----:B------:R-:W0:Y:S02]  /*84e0*/  LDG.E.U8 R16, desc[UR36][R152.64] ;  /* 0x0000002498107981 */ /* 0x000e24000c1e1100 */
[----:B0-----:R-:W-:-:S05]  /*84f0*/  PRMT R3, R16, 0x8880, RZ ;  /* 0x0000888010037816 */ /* 0x001fca00000000ff */
[----:B------:R-:W-:-:S07]  /*8500*/  IMAD R2, R3, R18, RZ ;  /* 0x0000001203027224 */ /* 0x000fce00078e02ff */
.L_x_296:
[----:B------:R-:W-:Y:S05]  /*8510*/  BSYNC B1 ;  /* 0x0000000000017941 */ /* 0x000fea0003800000 */
.L_x_295:
[----:B0-----:R-:W-:Y:S01]  /*8520*/  @!P1 IMAD R3, R26, R17, R2 ;  /* 0x000000111a039224 */ /* 0x001fe200078e0202 */
[----:B------:R-:W-:Y:S04]  /*8530*/  BSSY B1, `(.L_x_297) ;  /* 0x0000006000017945 */ /* 0x000fe80003800000 */
[----:B------:R0:W-:Y:S01]  /*8540*/  @!P1 STG.E.U8 desc[UR36][R8.64], R3 ;  /* 0x0000000308009986 */ /* 0x0001e2000c101124 */
[----:B------:R-:W-:Y:S05]  /*8550*/  @P4 BRA `(.L_x_298) ;  /* 0x00000000000c4947 */ /* 0x000fea0003800000 */
[----:B------:R-:W0:Y:S02]  /*8560*/  LDG.E.U8 R16, desc[UR36][R152.64+0x1] ;  /* 0x0000012498107981 */ /* 0x000e24000c1e1100 */
[----:B0-----:R-:W-:-:S05]  /*8570*/  PRMT R3, R16, 0x8880, RZ ;  /* 0x0000888010037816 */ /* 0x001fca00000000ff */
[----:B------:R-:W-:-:S07]  /*8580*/  IMAD R2, R3, R18, RZ ;  /* 0x0000001203027224 */ /* 0x000fce00078e02ff */
.L_x_298:
[----:B------:R-:W-:Y:S05]  /*8590*/  BSYNC B1 ;  /* 0x0000000000017941 */ /* 0x000fea0003800000 */
.L_x_297:
[----:B------:R-:W-:Y:S01]  /*85a0*/  @!P4 IMAD R27, R27, R17, R2 ;  /* 0x000000111b1bc224 */ /* 0x000fe200078e0202 */
[----:B------:R-:W-:Y:S04]  /*85b0*/  BSSY B1, `(.L_x_299) ;  /* 0x0000006000017945 */ /* 0x000fe80003800000 */
[----:B------:R2:W-:Y:S01]  /*85c0*/  @!P4 STG.E.U8 desc[UR36][R8.64+0x1], R27 ;  /* 0x0000011b0800c986 */ /* 0x0005e2000c101124 */
[----:B------:R-:W-:Y:S05]  /*85d0*/  @P5 BRA `(.L_x_300) ;  /* 0x00000000000c5947 */ /* 0x000fea0003800000 */
[----:B------:R-:W0:Y:S02]  /*85e0*/  LDG.E.U8 R16, desc[UR36][R4.64+0x8] ;  /* 0x0000082404107981 */ /* 0x000e24000c1e1100 */
[----:B0-----:R-:W-:-:S05]  /*85f0*/  PRMT R3, R16, 0x8880, RZ ;  /* 0x0000888010037816 */ /* 0x001fca00000000ff */
[----:B------:R-:W-:-:S07]  /*8600*/  IMAD R2, R3, R18, RZ ;  /* 0x0000001203027224 */ /* 0x000fce00078e02ff */
.L_x_300:
[----:B------:R-:W-:Y:S05]  /*8610*/  BSYNC B1 ;  /* 0x0000000000017941 */ /* 0x000fea0003800000 */
.L_x_299:
[----:B0-----:R-:W-:Y:S01]  /*8620*/  @!P5 IMAD R3, R28, R17, R2 ;  /* 0x000000111c03d224 */ /* 0x001fe200078e0202 */
[----:B------:R-:W-:Y:S04]  /*8630*/  BSSY B1, `(.L_x_301) ;  /* 0x0000006000017945 */ /* 0x000fe80003800000 */
[----:B------:R0:W-:Y:S01]  /*8640*/  @!P5 STG.E.U8 desc[UR36][R6.64+0x8], R3 ;  /* 0x000008030600d986 */ /* 0x0001e2000c101124 */
[----:B------:R-:W-:Y:S05]  /*8650*/  @P3 BRA `(.L_x_302) ;  /* 0x00000000000c3947 */ /* 0x000fea0003800000 */
[----:B------:R-:W0:Y:S02]  /*8660*/  LDG.E.U8 R16, desc[UR36][R4.64+0x9] ;  /* 0x0000092404107981 */ /* 0x000e24000c1e1100 */
[----:B0-----:R-:W-:-:S05]  /*8670*/  PRMT R3, R16, 0x8880, RZ ;  /* 0x0000888010037816 */ /* 0x001fca00000000ff */
[----:B------:R-:W-:-:S07]  /*8680*/  IMAD R2, R3, R18, RZ ;  /* 0x0000001203027224 */ /* 0x000fce00078e02ff */
.L_x_302:
[----:B------:R-:W-:Y:S05]  /*8690*/  BSYNC B1 ;  /* 0x0000000000017941 */ /* 0x000fea0003800000 */
.L_x_301:
[C---:B------:R-:W-:Y:S01]  /*86a0*/  ISETP.LT.OR P5, PT, R0.reuse, 0x9, !P0 ;  /* 0x000000090000780c */ /* 0x040fe200047a1670 */
[----:B------:R-:W-:Y:S01]  /*86b0*/  @!P3 IMAD R29, R29, R17, R2 ;  /* 0x000000111d1db224 */ /* 0x000fe200078e0202 */
[----:B------:R-:W-:Y:S01]  /*86c0*/  BSSY B1, `(.L_x_303) ;  /* 0x0000009000017945 */ /* 0x000fe20003800000 */
[C---:B------:R-:W-:Y:S02]  /*86d0*/  ISETP.LT.OR P4, PT, R0.reuse, 0xa, !P0 ;  /* 0x0000000a0000780c */ /* 0x040fe40004781670 */
[C---:B------:R-:W-:Y:S01]  /*86e0*/  ISETP.LT.OR P1, PT, R0.reuse, 0x12, !P2 ;  /* 0x000000120000780c */ /* 0x040fe20005721670 */
[----:B------:R3:W-:Y:S01]  /*86f0*/  @!P3 STG.E.U8 desc[UR36][R6.64+0x9], R29 ;  /* 0x0000091d0600b986 */ /* 0x0007e2000c101124 */
[----:B------:R-:W-:-:S06]  /*8700*/  ISETP.LT.OR P3, PT, R0, 0x11, !P2 ;  /* 0x000000110000780c */ /* 0x000fcc0005761670 */
[----:B------:R-:W-:Y:S07]  /*8710*/  @P5 BRA `(.L_x_304) ;  /* 0x00000000000c5947 */ /* 0x000fee0003800000 */
[----:B------:R-:W0:Y:S02]  /*8720*/  LDG.E.U8 R16, desc[UR36][R152.64+0x8] ;  /* 0x0000082498107981 */ /* 0x000e24000c1e1100 */
[----:B0-----:R-:W-:-:S05]  /*8730*/  PRMT R3, R16, 0x8880, RZ ;  /* 0x0000888010037816 */ /* 0x001fca00000000ff */
[----:B------:R-:W-:-:S07]  /*8740*/  IMAD R2, R3, R18, RZ ;  /* 0x0000001203027224 */ /* 0x000fce00078e02ff */
.L_x_304:
[----:B------:R-:W-:Y:S05]  /*8750*/  BSYNC B1 ;  /* 0x0000000000017941 */ /* 0x000fea0003800000 */
.L_x_303:
[----:B0-----:R-:W-:Y:S01]  /*8760*/  @!P5 IMAD R3, R30, R17, R2 ;  /* 0x000000111e03d224 */ /* 0x001fe200078e0202 */
[----:B------:R-:W-:Y:S04]  /*8770*/  BSSY B1, `(.L_x_305) ;  /* 0x0000006000017945 */ /* 0x000fe80003800000 */
[----:B------:R0:W-:Y:S01]  /*8780*/  @!P5 STG.E.U8 desc[UR36][R8.64+0x8], R3 ;  /* 0x000008030800d986 */ /* 0x0001e2000c101124 */
[----:B------:R-:W-:Y:S05]  /*8790*/  @P4 BRA `(.L_x_306) ;  /* 0x00000000000c4947 */ /* 0x000fea0003800000 */
[----:B------:R-:W0:Y:S02]  /*87a0*/  LDG.E.U8 R16, desc[UR36][R152.64+0x9] ;  /* 0x0000092498107981 */ /* 0x000e24000c1e1100 */
[----:B0-----:R-:W-:-:S05]  /*87b0*/  PRMT R3, R16, 0x8880, RZ ;  /* 0x0000888010037816 */ /* 0x001fca00000000ff */
[----:B------:R-:W-:-:S07]  /*87c0*/  IMAD R2, R3, R18, RZ ;  /* 0x0000001203027224 */ /* 0x000fce00078e02ff */
.L_x_306:
[----:B------:R-:W-:Y:S05]  /*87d0*/  BSYNC B1 ;  /* 0x0000000000017941 */ /* 0x000fea0003800000 */
.L_x_305:
[----:B------:R-:W-:Y:S01]  /*87e0*/  @!P4 IMAD R31, R31, R17, R2 ;  /* 0x000000111f1fc224 */ /* 0x000fe200078e0202 */
[----:B------:R-:W-:Y:S04]  /*87f0*/  BSSY B1, `(.L_x_307) ;  /* 0x0000006000017945 */ /* 0x000fe80003800000 */
[----:B------:R4:W-:Y:S01]  /*8800*/  @!P4 STG.E.U8 desc[UR36][R8.64+0x9], R31 ;  /* 0x0000091f0800c986 */ /* 0x0009e2000c101124 */
[----:B------:R-:W-:Y:S05]  /*8810*/  @P3 BRA `(.L_x_308) ;  /* 0x00000000000c3947 */ /* 0x000fea0003800000 */
[----:B------:R-:W0:Y:S02]  /*8820*/  LDG.E.U8 R16, desc[UR36][R4.64+0x10] ;  /* 0x0000102404107981 */ /* 0x000e24000c1e1100 */
[----:B0-----:R-:W-:-:S05]  /*8830*/  PRMT R3, R16, 0x8880, RZ ;  /* 0x0000888010037816 */ /* 0x001fca00000000ff */
[----:B------:R-:W-:-:S07]  /*8840*/  IMAD R2, R3, R18, RZ ;  /* 0x0000001203027224 */ /* 0x000fce00078e02ff */
.L_x_308:
[----:B------:R-:W-:Y:S05]  /*8850*/  BSYNC B1 ;  /* 0x0000000000017941 */ /* 0x000fea0003800000 */
.L_x_307:
[----:B0-----:R-:W-:Y:S01]  /*8860*/  @!P3 IMAD R3, R32, R17, R2 ;  /* 0x000000112003b224 */ /* 0x001fe200078e0202 */
[----:B------:R-:W-:Y:S04]  /*8870*/  BSSY B1, `(.L_x_309) ;  /* 0x0000006000017945 */ /* 0x000fe80003800000 */
[----:B------:R0:W-:Y:S01]  /*8880*/  @!P3 STG.E.U8 desc[UR36][R6.64+0x10], R3 ;  /* 0x000010030600b986 */ /* 0x0001e2000c101124 */
[----:B------:R-:W-:Y:S05]  /*8890*/  @P1 BRA `(.L_x_310) ;  /* 0x00000000000c1947 */ /* 0x000fea0003800000 */
[----:B------:R-:W0:Y:S02]  /*88a0*/  LDG.E.U8 R16, desc[UR36][R4.64+0x11] ;  /* 0x0000112404107981 */ /* 0x000e24000c1e1100 */
[----:B0-----:R-:W-:-:S05]  /*88b0*/  PRMT R3, R16, 0x8880, RZ ;  /* 0x0000888010037816 */ /* 0x001fca00000000ff */
[----:B------:R-:W-:-:S07]  /*88c0*/  IMAD R2, R3, R18, RZ ;  /* 0x0000001203027224 */ /* 0x000fce00078e02ff */
.L_x_310:
[----:B------:R-:W-:Y:S05]  /*88d0*/  BSYNC B1 ;  /* 0x0000000000017941 */ /* 0x000fea0003800000 */
.L_x_309:
        /* <DEDUP_REMOVED lines=11> */
.L_x_312:
[----:B------:R-:W-:Y:S05]  /*8990*/  BSYNC B1 ;  /* 0x0000000000017941 */ /* 0x000fea0003800000 */
.L_x_311:
[----:B0-----:R-:W-:Y:S01]  /*89a0*/  @!P4 IMAD R3, R34, R17, R2 ;  /* 0x000000112203c224 */ /* 0x001fe200078e0202 */
[----:B------:R-:W-:Y:S04]  /*89b0*/  BSSY B1, `(.L_x_313) ;  /* 0x0000006000017945 */ /* 0x000fe80003800000 */
[----:B------:R0:W-:Y:S01]  /*89c0*/  @!P4 STG.E.U8 desc[UR36][R8.64+0x10], R3 ;  /* 0x000010030800c986 */ /* 0x0001e2000c101124 */
[----:B------:R-:W-:Y:S05]  /*89d0*/  @P3 BRA `(.L_x_314) ;  /* 0x00000000000c3947 */ /* 0x000fea0003800000 */
[----:B------:R-:W0:Y:S02]  /*89e0*/  LDG.E.U8 R16, desc[UR36][R152.64+0x11] ;  /* 0x0000112498107981 */ /* 0x000e24000c1e1100 */
[----:B0-----:R-:W-:-:S05]  /*89f0*/  PRMT R3, R16, 0x8880, RZ ;  /* 0x0000888010037816 */ /* 0x001fca00000000ff */
[----:B------:R-:W-:-:S07]  /*8a00*/  IMAD R2, R3, R18, RZ ;  /* 0x0000001203027224 */ /* 0x000fce00078e02ff */
.L_x_314:
[----:B------:R-:W-:Y:S05]  /*8a10*/  BSYNC B1 ;  /* 0x0000000000017941 */ /* 0x000fea0003800000 */
.L_x_313:
[----:B------:R-:W-:Y:S01]  /*8a20*/  @!P3 IMAD R35, R35, R17, R2 ;  /* 0x000000112323b224 */ /* 0x000fe200078e0202 */
[----:B------:R-:W-:Y:S04]  /*8a30*/  BSSY B1, `(.L_x_315) ;  /* 0x0000006000017945 */ /* 0x000fe80003800000 */
[----:B------:R0:W-:Y:S01]  /*8a40*/  @!P3 STG.E.U8 desc[UR36][R8.64+0x11], R35 ;  /* 0x000011230800b986 */ /* 0x0001e2000c101124 */
[----:B------:R-:W-:Y:S05]  /*8a50*/  @P5 BRA `(.L_x_316) ;  /* 0x00000000000c5947 */ /* 0x000fea0003800000 */
[----:B------:R-:W0:Y:S02]  /*8a60*/  LDG.E.U8 R16, desc[UR36][R4.64+0x18] ;  /* 0x0000182404107981 */ /* 0x000e24000c1e1100 */
[----:B0-----:R-:W-:-:S05]  /*8a70*/  PRMT R3, R16, 0x8880, RZ ;  /* 0x0000888010037816 */ /* 0x001fca00000000ff */
[----:B------:R-:W-:-:S07]  /*8a80*/  IMAD R2, R3, R18, RZ ;  /* 0x0000001203027224 */ /* 0x000fce00078e02ff */
.L_x_316:
[----:B------:R-:W-:Y:S05]  /*8a90*/  BSYNC B1 ;  /* 0x0000000000017941 */ /* 0x000fea0003800000 */
.L_x_315:
[----:B0-----:R-:W-:Y:S01]  /*8aa0*/  @!P5 IMAD R3, R36, R17, R2 ;  /* 0x000000112403d224 */ /* 0x001fe200078e0202 */
[----:B------:R-:W-:Y:S04]  /*8ab0*/  BSSY B1, `(.L_x_317) ;  /* 0x0000006000017945 */ /* 0x000fe80003800000 */
[----:B------:R0:W-:Y:S01]  /*8ac0*/  @!P5 STG.E.U8 desc[UR36][R6.64+0x18], R3 ;  /* 0x000018030600d986 */ /* 0x0001e2000c101124 */
[----:B------:R-:W-:Y:S05]  /*8ad0*/  @P1 BRA `(.L_x_318) ;  /* 0x00000000000c1947 */ /* 0x000fea0003800000 */
[----:B------:R-:W0:Y:S02]  /*8ae0*/  LDG.E.U8 R16, desc[UR36][R4.64+0x19] ;  /* 0x0000192404107981 */ /* 0x000e24000c1e1100 */
[----:B0-----:R-:W-:-:S05]  /*8af0*/  PRMT R3, R16, 0x8880, RZ ;  /* 0x0000888010037816 */ /* 0x001fca00000000ff */
[----:B------:R-:W-:-:S07]  /*8b00*/  IMAD R2, R3, R18, RZ ;  /* 0x0000001203027224 */ /* 0x000fce00078e02ff */
.L_x_318:
[----:B------:R-:W-:Y:S05]  /*8b10*/  BSYNC B1 ;  /* 0x0000000000017941 */ /* 0x000fea0003800000 */
.L_x_317:
        /* <DEDUP_REMOVED lines=11> */
.L_x_320:
[----:B------:R-:W-:Y:S05]  /*8bd0*/  BSYNC B1 ;  /* 0x0000000000017941 */ /* 0x000fea0003800000 */
.L_x_319:
[----:B0-----:R-:W-:Y:S01]  /*8be0*/  @!P4 IMAD R3, R38, R17, R2 ;  /* 0x000000112603c224 */ /* 0x001fe200078e0202 */
[----:B------:R-:W-:Y:S04]  /*8bf0*/  BSSY B1, `(.L_x_321) ;  /* 0x0000006000017945 */ /* 0x000fe80003800000 */
[----:B------:R0:W-:Y:S01]  /*8c00*/  @!P4 STG.E.U8 desc[UR36][R8.64+0x18], R3 ;  /* 0x000018030800c986 */ /* 0x0001e2000c101124 */
[----:B------:R-:W-:Y:S05]  /*8c10*/  @P3 BRA `(.L_x_322) ;  /* 0x00000000000c3947 */ /* 0x000fea0003800000 */
[----:B------:R-:W0:Y:S02]  /*8c20*/  LDG.E.U8 R16, desc[UR36][R152.64+0x19] ;  /* 0x0000192498107981 */ /* 0x000e24000c1e1100 */
[----:B0-----:R-:W-:-:S05]  /*8c30*/  PRMT R3, R16, 0x8880, RZ ;  /* 0x0000888010037816 */ /* 0x001fca00000000ff */
[----:B------:R-:W-:-:S07]  /*8c40*/  IMAD R2, R3, R18, RZ ;  /* 0x0000001203027224 */ /* 0x000fce00078e02ff */
.L_x_322:
[----:B------:R-:W-:Y:S05]  /*8c50*/  BSYNC B1 ;  /* 0x0000000000017941 */ /* 0x000fea0003800000 */
.L_x_321:
[----:B------:R-:W-:Y:S01]  /*8c60*/  @!P3 IMAD R39, R39, R17, R2 ;  /* 0x000000112727b224 */ /* 0x000fe200078e0202 */
[----:B------:R-:W-:Y:S04]  /*8c70*/  BSSY B1, `(.L_x_323) ;  /* 0x0000006000017945 */ /* 0x000fe80003800000 */
[----:B------:R0:W-:Y:S01]  /*8c80*/  @!P3 STG.E.U8 desc[UR36][R8.64+0x19], R39 ;  /* 0x000019270800b986 */ /* 0x0001e2000c101124 */
[----:B------:R-:W-:Y:S05]  /*8c90*/  @P5 BRA `(.L_x_324) ;  /* 0x00000000000c5947 */ /* 0x000fea0003800000 */
[----:B------:R-:W0:Y:S02]  /*8ca0*/  LDG.E.U8 R16, desc[UR36][R4.64+0x20] ;  /* 0x0000202404107981 */ /* 0x000e24000c1e1100 */
[----:B0-----:R-:W-:-:S05]  /*8cb0*/  PRMT R3, R16, 0x8880, RZ ;  /* 0x0000888010037816 */ /* 0x001fca00000000ff */
[----:B------:R-:W-:-:S07]  /*8cc0*/  IMAD R2, R3, R18, RZ ;  /* 0x0000001203027224 */ /* 0x000fce00078e02ff */
.L_x_324:
[----:B------:R-:W-:Y:S05]  /*8cd0*/  BSYNC B1 ;  /* 0x0000000000017941 */ /* 0x000fea0003800000 */
.L_x_323:
[----:B0-----:R-:W-:Y:S01]  /*8ce0*/  @!P5 IMAD R3, R40, R17, R2 ;  /* 0x000000112803d224 */ /* 0x001fe200078e0202 */
[----:B------:R-:W-:Y:S04]  /*8cf0*/  BSSY B1, `(.L_x_325) ;  /* 0x0000006000017945 */ /* 0x000fe80003800000 */
[----:B------:R0:W-:Y:S01]  /*8d00*/  @!P5 STG.E.U8 desc[UR36][R6.64+0x20], R3 ;  /* 0x000020030600d986 */ /* 0x0001e2000c101124 */
[----:B------:R-:W-:Y:S05]  /*8d10*/  @P1 BRA `(.L_x_326) ;  /* 0x00000000000c1947 */ /* 0x000fea0003800000 */
[----:B------:R-:W0:Y:S02]  /*8d20*/  LDG.E.U8 R16, desc[UR36][R4.64+0x21] ;  /* 0x0000212404107981 */ /* 0x000e24000c1e1100 */
[----:B0-----:R-:W-:-:S05]  /*8d30*/  PRMT R3, R16, 0x8880, RZ ;  /* 0x0000888010037816 */ /* 0x001fca00000000ff */
[----:B------:R-:W-:-:S07]  /*8d40*/  IMAD R2, R3, R18, RZ ;  /* 0x0000001203027224 */ /* 0x000fce00078e02ff */
.L_x_326:
[----:B------:R-:W-:Y:S05]  /*8d50*/  BSYNC B1 ;  /* 0x0000000000017941 */ /* 0x000fea0003800000 */
.L_x_325:
        /* <DEDUP_REMOVED lines=11> */
.L_x_328:
[----:B------:R-:W-:Y:S05]  /*8e10*/  BSYNC B1 ;  /* 0x0000000000017941 */ /* 0x000fea0003800000 */
.L_x_327:
[----:B0-----:R-:W-:Y:S01]  /*8e20*/  @!P4 IMAD R3, R42, R17, R2 ;  /* 0x000000112a03c224 */ /* 0x001fe200078e0202 */
[----:B------:R-:W-:Y:S04]  /*8e30*/  BSSY B1, `(.L_x_329) ;  /* 0x0000006000017945 */ /* 0x000fe80003800000 */
[----:B------:R0:W-:Y:S01]  /*8e40*/  @!P4 STG.E.U8 desc[UR36][R8.64+0x20], R3 ;  /* 0x000020030800c986 */ /* 0x0001e2000c101124 */
[----:B------:R-:W-:Y:S05]  /*8e50*/  @P3 BRA `(.L_x_330) ;  /* 0x00000000000c3947 */ /* 0x000fea0003800000 */
[----:B------:R-:W0:Y:S02]  /*8e60*/  LDG.E.U8 R16, desc[UR36][R152.64+0x21] ;  /* 0x0000212498107981 */ /* 0x000e24000c1e1100 */
[----:B0-----:R-:W-:-:S05]  /*8e70*/  PRMT R3, R16, 0x8880, RZ ;  /* 0x0000888010037816 */ /* 0x001fca00000000ff */
[----:B------:R-:W-:-:S07]  /*8e80*/  IMAD R2, R3, R18, RZ ;  /* 0x0000001203027224 */ /* 0x000fce00078e02ff */
.L_x_330:
[----:B------:R-:W-:Y:S05]  /*8e90*/  BSYNC B1 ;  /* 0x0000000000017941 */ /* 0x000fea0003800000 */
.L_x_329:
[----:B------:R-:W-:Y:S01]  /*8ea0*/  @!P3 IMAD R43, R43, R17, R2 ;  /* 0x000000112b2bb224 */ /* 0x000fe200078e0202 */
[----:B------:R-:W-:Y:S04]  /*8eb0*/  BSSY B1, `(.L_x_331) ;  /* 0x0000006000017945 */ /* 0x000fe80003800000 */
[----:B------:R0:W-:Y:S01]  /*8ec0*/  @!P3 STG.E.U8 desc[UR36][R8.64+0x21], R43 ;  /* 0x0000212b0800b986 */ /* 0x0001e2000c101124 */
[----:B------:R-:W-:Y:S05]  /*8ed0*/  @P5 BRA `(.L_x_332) ;  /* 0x00000000000c5947 */ /* 0x000fea0003800000 */
[----:B------:R-:W0:Y:S02]  /*8ee0*/  LDG.E.U8 R16, desc[UR36][R4.64+0x28] ;  /* 0x0000282404107981 */ /* 0x000e24000c1e1100 */
[----:B0-----:R-:W-:-:S05]  /*8ef0*/  PRMT R3, R16, 0x8880, RZ ;  /* 0x0000888010037816 */ /* 0x001fca00000000ff */
[----:B------:R-:W-:-:S07]  /*8f00*/  IMAD R2, R3, R18, RZ ;  /* 0x0000001203027224 */ /* 0x000fce00078e02ff */
.L_x_332:
[----:B------:R-:W-:Y:S05]  /*8f10*/  BSYNC B1 ;  /* 0x0000000000017941 */ /* 0x000fea0003800000 */
.L_x_331:
[----:B0-----:R-:W-:Y:S01]  /*8f20*/  @!P5 IMAD R3, R44, R17, R2 ;  /* 0x000000112c03d224 */ /* 0x001fe200078e0202 */
[----:B------:R-:W-:Y:S04]  /*8f30*/  BSSY B1, `(.L_x_333) ;  /* 0x0000006000017945 */ /* 0x000fe80003800000 */
[----:B------:R0:W-:Y:S01]  /*8f40*/  @!P5 STG.E.U8 desc[UR36][R6.64+0x28], R3 ;  /* 0x000028030600d986 */ /* 0x0001e2000c101124 */
[----:B------:R-:W-:Y:S05]  /*8f50*/  @P1 BRA `(.L_x_334) ;  /* 0x00000000000c1947 */ /* 0x000fea0003800000 */
[----:B------:R-:W0:Y:S02]  /*8f60*/  LDG.E.U8 R16, desc[UR36][R4.64+0x29] ;  /* 0x0000292404107981 */ /* 0x000e24000c1e1100 */
[----:B0-----:R-:W-:-:S05]  /*8f70*/  PRMT R3, R16, 0x8880, RZ ;  /* 0x0000888010037816 */ /* 0x001fca00000000ff */
[----:B------:R-:W-:-:S07]  /*8f80*/  IMAD R2, R3, R18, RZ ;  /* 0x0000001203027224 */ /* 0x000fce00078e02ff */
.L_x_334:
[----:B------:R-:W-:Y:S05]  /*8f90*/  BSYNC B1 ;  /* 0x0000000000017941 */ /* 0x000fea0003800000 */
.L_x_333:
        /* <DEDUP_REMOVED lines=11> */
.L_x_336:
[----:B------:R-:W-:Y:S05]  /*9050*/  BSYNC B1 ;  /* 0x0000000000017941 */ /* 0x000fea0003800000 */
.L_x_335:
[----:B0-----:R-:W-:Y:S01]  /*9060*/  @!P4 IMAD R3, R46, R17, R2 ;  /* 0x000000112e03c224 */ /* 0x001fe200078e0202 */
[----:B------:R-:W-:Y:S04]  /*9070*/  BSSY B1, `(.L_x_337) ;  /* 0x0000006000017945 */ /* 0x000fe80003800000 */
[----:B------:R0:W-:Y:S01]  /*9080*/  @!P4 STG.E.U8 desc[UR36][R8.64+0x28], R3 ;  /* 0x000028030800c986 */ /* 0x0001e2000c101124 */
[----:B------:R-:W-:Y:S05]  /*9090*/  @P3 BRA `(.L_x_338) ;  /* 0x00000000000c3947 */ /* 0x000fea0003800000 */
[----:B------:R-:W0:Y:S02]  /*90a0*/  LDG.E.U8 R16, desc[UR36][R152.64+0x29] ;  /* 0x0000292498107981 */ /* 0x000e24000c1e1100 */
[----:B0-----:R-:W-:-:S05]  /*90b0*/  PRMT R3, R16, 0x8880, RZ ;  /* 0x0000888010037816 */ /* 0x001fca00000000ff */
[----:B------:R-:W-:-:S07]  /*90c0*/  IMAD R2, R3, R18, RZ ;  /* 0x0000001203027224 */ /* 0x000fce00078e02ff */
.L_x_338:
[----:B------:R-:W-:Y:S05]  /*90d0*/  BSYNC B1 ;  /* 0x0000000000017941 */ /* 0x000fea0003800000 */
.L_x_337:
[----:B------:R-:W-:Y:S01]  /*90e0*/  @!P3 IMAD R47, R47, R17, R2 ;  /* 0x000000112f2fb224 */ /* 0x000fe200078e0202 */
[----:B------:R-:W-:Y:S04]  /*90f0*/  BSSY B1, `(.L_x_339) ;  /* 0x0000006000017945 */ /* 0x000fe80003800000 */
[----:B------:R0:W-:Y:S01]  /*9100*/  @!P3 STG.E.U8 desc[UR36][R8.64+0x29], R47 ;  /* 0x0000292f0800b986 */ /* 0x0001e2000c101124 */
[----:B------:R-:W-:Y:S05]  /*9110*/  @P5 BRA `(.L_x_340) ;  /* 0x00000000000c5947 */ /* 0x000fea0003800000 */
[----:B------:R-:W0:Y:S02]  /*9120*/  LDG.E.U8 R16, desc[UR36][R4.64+0x30] ;  /* 0x0000302404107981 */ /* 0x000e24000c1e1100 */
[----:B0-----:R-:W-:-:S05]  /*9130*/  PRMT R3, R16, 0x8880, RZ ;  /* 0x0000888010037816 */ /* 0x001fca00000000ff */
[----:B------:R-:W-:-:S07]  /*9140*/  IMAD R2, R3, R18, RZ ;  /* 0x0000001203027224 */ /* 0x000fce00078e02ff */
.L_x_340:
[----:B------:R-:W-:Y:S05]  /*9150*/  BSYNC B1 ;  /* 0x0000000000017941 */ /* 0x000fea0003800000 */
.L_x_339:
[----:B0-----:R-:W-:Y:S01]  /*9160*/  @!P5 IMAD R3, R48, R17, R2 ;  /* 0x000000113003d224 */ /* 0x001fe200078e0202 */
[----:B------:R-:W-:Y:S04]  /*9170*/  BSSY B1, `(.L_x_341) ;  /* 0x0000006000017945 */ /* 0x000fe80003800000 */
[----:B------:R0:W-:Y:S01]  /*9180*/  @!P5 STG.E.U8 desc[UR36][R6.64+0x30], R3 ;  /* 0x000030030600d986 */ /* 0x0001e2000c101124 */
[----:B------:R-:W-:Y:S05]  /*9190*/  @P1 BRA `(.L_x_342) ;  /* 0x00000000000c1947 */ /* 0x000fea0003800000 */
[----:B------:R-:W0:Y:S02]  /*91a0*/  LDG.E.U8 R16, desc[UR36][R4.64+0x31] ;  /* 0x0000312404107981 */ /* 0x000e24000c1e1100 */
[----:B0-----:R-:W-:-:S05]  /*91b0*/  PRMT R3, R16, 0x8880, RZ ;  /* 0x0000888010037816 */ /* 0x001fca00000000ff */
[----:B------:R-:W-:-:S07]  /*91c0*/  IMAD R2, R3, R18, RZ ;  /* 0x0000001203027224 */ /* 0x000fce00078e02ff */
.L_x_342:
[----:B------:R-:W-:Y:S05]  /*91d0*/  BSYNC B1 ;  /* 0x0000000000017941 */ /* 0x000fea0003800000 */
.L_x_341:
        /* <DEDUP_REMOVED lines=11> */
.L_x_344:
[----:B------:R-:W-:Y:S05]  /*9290*/  BSYNC B1 ;  /* 0x0000000000017941 */ /* 0x000fea0003800000 */
.L_x_343:
[----:B0-----:R-:W-:Y:S01]  /*92a0*/  @!P4 IMAD R3, R50, R17, R2 ;  /* 0x000000113203c224 */ /* 0x001fe200078e0202 */
[----:B------:R-:W-:Y:S04]  /*92b0*/  BSSY B1, `(.L_x_345) ;  /* 0x0000006000017945 */ /* 0x000fe80003800000 */
[----:B------:R0:W-:Y:S01]  /*92c0*/  @!P4 STG.E.U8 desc[UR36][R8.64+0x30], R3 ;  /* 0x000030030800c986 */ /* 0x0001e2000c101124 */
[----:B------:R-:W-:Y:S05]  /*92d0*/  @P3 BRA `(.L_x_346) ;  /* 0x00000000000c3947 */ /* 0x000fea0003800000 */
[----:B------:R-:W0:Y:S02]  /*92e0*/  LDG.E.U8 R16, desc[UR36][R152.64+0x31] ;  /* 0x0000312498107981 */ /* 0x000e24000c1e1100 */
[----:B0-----:R-:W-:-:S05]  /*92f0*/  PRMT R3, R16, 0x8880, RZ ;  /* 0x0000888010037816 */ /* 0x001fca00000000ff */
[----:B------:R-:W-:-:S07]  /*9300*/  IMAD R2, R3, R18, RZ ;  /* 0x0000001203027224 */ /* 0x000fce00078e02ff */
.L_x_346:
[----:B------:R-:W-:Y:S05]  /*9310*/  BSYNC B1 ;  /* 0x0000000000017941 */ /* 0x000fea0003800000 */
.L_x_345:
[----:B------:R-:W-:Y:S01]  /*9320*/  @!P3 IMAD R51, R51, R17, R2 ;  /* 0x000000113333b224 */ /* 0x000fe200078e0202 */
[----:B------:R-:W-:Y:S04]  /*9330*/  BSSY B1, `(.L_x_347) ;  /* 0x0000006000017945 */ /* 0x000fe80003800000 */
[----:B------:R0:W-:Y:S01]  /*9340*/  @!P3 STG.E.U8 desc[UR36][R8.64+0x31], R51 ;  /* 0x000031330800b986 */ /* 0x0001e2000c101124 */
[----:B------:R-:W-:Y:S05]  /*9350*/  @P5 BRA `(.L_x_348) ;  /* 0x00000000000c5947 */ /* 0x000fea0003800000 */
[----:B------:R-:W0:Y:S02]  /*9360*/  LDG.E.U8 R16, desc[UR36][R4.64+0x38] ;  /* 0x0000382404107981 */ /* 0x000e24000c1e1100 */
[----:B0-----:R-:W-:-:S05]  /*9370*/  PRMT R3, R16, 0x8880, RZ ;  /* 0x0000888010037816 */ /* 0x001fca00000000ff */
[----:B------:R-:W-:-:S07]  /*9380*/  IMAD R2, R3, R18, RZ ;  /* 0x0000001203027224 */ /* 0x000fce00078e02ff */
.L_x_348:
[----:B------:R-:W-:Y:S05]  /*9390*/  BSYNC B1 ;  /* 0x0000000000017941 */ /* 0x000fea0003800000 */
.L_x_347:
[----:B0-----:R-:W-:Y:S01]  /*93a0*/  @!P5 IMAD R3, R52, R17, R2 ;  /* 0x000000113403d224 */ /* 0x001fe200078e0202 */
[----:B------:R-:W-:Y:S04]  /*93b0*/  BSSY B1, `(.L_x_349) ;  /* 0x0000006000017945 */ /* 0x000fe80003800000 */
[----:B------:R0:W-:Y:S01]  /*93c0*/  @!P5 STG.E.U8 desc[UR36][R6.64+0x38], R3 ;  /* 0x000038030600d986 */ /* 0x0001e2000c101124 */
[----:B------:R-:W-:Y:S05]  /*93d0*/  @P1 BRA `(.L_x_350) ;  /* 0x00000000000c1947 */ /* 0x000fea0003800000 */
[----:B------:R-:W0:Y:S02]  /*93e0*/  LDG.E.U8 R16, desc[UR36][R4.64+0x39] ;  /* 0x0000392404107981 */ /* 0x000e24000c1e1100 */
[----:B0-----:R-:W-:-:S05]  /*93f0*/  PRMT R3, R16, 0x8880, RZ ;  /* 0x0000888010037816 */ /* 0x001fca00000000ff */
[----:B------:R-:W-:-:S07]  /*9400*/  IMAD R2, R3, R18, RZ ;  /* 0x0000001203027224 */ /* 0x000fce00078e02ff */
.L_x_350:
[----:B------:R-:W-:Y:S05]  /*9410*/  BSYNC B1 ;  /* 0x0000000000017941 */ /* 0x000fea0003800000 */
.L_x_349:
        /* <DEDUP_REMOVED lines=11> */
.L_x_352:
[----:B------:R-:W-:Y:S05]  /*94d0*/  BSYNC B1 ;  /* 0x0000000000017941 */ /* 0x000fea0003800000 */
.L_x_351:
[----:B0-----:R-:W-:Y:S01]  /*94e0*/  @!P4 IMAD R3, R54, R17, R2 ;  /* 0x000000113603c224 */ /* 0x001fe200078e0202 */
[----:B------:R-:W-:Y:S04]  /*94f0*/  BSSY B1, `(.L_x_353) ;  /* 0x0000006000017945 */ /* 0x000fe80003800000 */
[----:B------:R0:W-:Y:S01]  /*9500*/  @!P4 STG.E.U8 desc[UR36][R8.64+0x38], R3 ;  /* 0x000038030800c986 */ /* 0x0001e2000c101124 */
[----:B------:R-:W-:Y:S05]  /*9510*/  @P3 BRA `(.L_x_354) ;  /* 0x00000000000c3947 */ /* 0x000fea0003800000 */
[----:B------:R-:W0:Y:S02]  /*9520*/  LDG.E.U8 R16, desc[UR36][R152.64+0x39] ;  /* 0x0000392498107981 */ /* 0x000e24000c1e1100 */
[----:B0-----:R-:W-:-:S05]  /*9530*/  PRMT R3, R16, 0x8880, RZ ;  /* 0x0000888010037816 */ /* 0x001fca00000000ff */
[----:B------:R-:W-:-:S07]  /*9540*/  IMAD R2, R3, R18, RZ ;  /* 0x0000001203027224 */ /* 0x000fce00078e02ff */
.L_x_354:
[----:B------:R-:W-:Y:S05]  /*9550*/  BSYNC B1 ;  /* 0x0000000000017941 */ /* 0x000fea0003800000 */
.L_x_353:
[----:B------:R-:W-:Y:S01]  /*9560*/  @!P3 IMAD R55, R55, R17, R2 ;  /* 0x000000113737b224 */ /* 0x000fe200078e0202 */
[----:B------:R-:W-:Y:S04]  /*9570*/  BSSY B1, `(.L_x_355) ;  /* 0x0000006000017945 */ /* 0x000fe80003800000 */
[----:B------:R0:W-:Y:S01]  /*9580*/  @!P3 STG.E.U8 desc[UR36][R8.64+0x39], R55 ;  /* 0x000039370800b986 */ /* 0x0001e2000c101124 */
[----:B------:R-:W-:Y:S05]  /*9590*/  @P5 BRA `(.L_x_356) ;  /* 0x00000000000c5947 */ /* 0x000fea0003800000 */
[----:B------:R-:W0:Y:S02]  /*95a0*/  LDG.E.U8 R16, desc[UR36][R4.64+0x40] ;  /* 0x0000402404107981 */ /* 0x000e24000c1e1100 */
[----:B0-----:R-:W-:-:S05]  /*95b0*/  PRMT R3, R16, 0x8880, RZ ;  /* 0x0000888010037816 */ /* 0x001fca00000000ff */
[----:B------:R-:W-:-:S07]  /*95c0*/  IMAD R2, R3, R18, RZ ;  /* 0x0000001203027224 */ /* 0x000fce00078e02ff */
.L_x_356:
[----:B------:R-:W-:Y:S05]  /*95d0*/  BSYNC B1 ;  /* 0x0000000000017941 */ /* 0x000fea0003800000 */
.L_x_355:
[----:B0-----:R-:W-:Y:S01]  /*95e0*/  @!P5 IMAD R3, R56, R17, R2 ;  /* 0x000000113803d224 */ /* 0x001fe200078e0202 */
[----:B------:R-:W-:Y:S04]  /*95f0*/  BSSY B1, `(.L_x_357) ;  /* 0x0000006000017945 */ /* 0x000fe80003800000 */
[----:B------:R0:W-:Y:S01]  /*9600*/  @!P5 STG.E.U8 desc[UR36][R6.64+0x40], R3 ;  /* 0x000040030600d986 */ /* 0x0001e2000c101124 */
[----:B------:R-:W-:Y:S05]  /*9610*/  @P1 BRA `(.L_x_358) ;  /* 0x00000000000c1947 */ /* 0x000fea0003800000 */
[----:B------:R-:W0:Y:S02]  /*9620*/  LDG.E.U8 R16, desc[UR36][R4.64+0x41] ;  /* 0x0000412404107981 */ /* 0x000e24000c1e1100 */
[----:B0-----:R-:W-:-:S05]  /*9630*/  PRMT R3, R16, 0x8880, RZ ;  /* 0x0000888010037816 */ /* 0x001fca00000000ff */
[----:B------:R-:W-:-:S07]  /*9640*/  IMAD R2, R3, R18, RZ ;  /* 0x0000001203027224 */ /* 0x000fce00078e02ff */
.L_x_358:
[----:B------:R-:W-:Y:S05]  /*9650*/  BSYNC B1 ;  /* 0x0000000000017941 */ /* 0x000fea0003800000 */
.L_x_357:
        /* <DEDUP_REMOVED lines=11> */
.L_x_360:
[----:B------:R-:W-:Y:S05]  /*9710*/  BSYNC B1 ;  /* 0x0000000000017941 */ /* 0x000fea0003800000 */
.L_x_359:
[----:B0-----:R-:W-:Y:S01]  /*9720*/  @!P4 IMAD R3, R58, R17, R2 ;  /* 0x000000113a03c224 */ /* 0x001fe200078e0202 */
[----:B------:R-:W-:Y:S04]  /*9730*/  BSSY B1, `(.L_x_361) ;  /* 0x0000006000017945 */ /* 0x000fe80003800000 */
[----:B------:R0:W-:Y:S01]  /*9740*/  @!P4 STG.E.U8 desc[UR36][R8.64+0x40], R3 ;  /* 0x000040030800c986 */ /* 0x0001e2000c101124 */
[----:B------:R-:W-:Y:S05]  /*9750*/  @P3 BRA `(.L_x_362) ;  /* 0x00000000000c3947 */ /* 0x000fea0003800000 */
[----:B------:R-:W0:Y:S02]  /*9760*/  LDG.E.U8 R16, desc[UR36][R152.64+0x41] ;  /* 0x0000412498107981 */ /* 0x000e24000c1e1100 */
[----:B0-----:R-:W-:-:S05]  /*9770*/  PRMT R3, R16, 0x8880, RZ ;  /* 0x0000888010037816 */ /* 0x001fca00000000ff */
[----:B------:R-:W-:-:S07]  /*9780*/  IMAD R2, R3, R18, RZ ;  /* 0x0000001203027224 */ /* 0x000fce00078e02ff */
.L_x_362:
[----:B------:R-:W-:Y:S05]  /*9790*/  BSYNC B1 ;  /* 0x0000000000017941 */ /* 0x000fea0003800000 */
.L_x_361:
[----:B------:R-:W-:Y:S01]  /*97a0*/  @!P3 IMAD R59, R59, R17, R2 ;  /* 0x000000113b3bb224 */ /* 0x000fe200078e0202 */
[----:B------:R-:W-:Y:S04]  /*97b0*/  BSSY B1, `(.L_x_363) ;  /* 0x0000006000017945 */ /* 0x000fe80003800000 */
[----:B------:R0:W-:Y:S01]  /*97c0*/  @!P3 STG.E.U8 desc[UR36][R8.64+0x41], R59 ;  /* 0x0000413b0800b986 */ /* 0x0001e2000c101124 */
[----:B------:R-:W-:Y:S05]  /*97d0*/  @P5 BRA `(.L_x_364) ;  /* 0x00000000000c5947 */ /* 0x000fea0003800000 */
[----:B------:R-:W0:Y:S02]  /*97e0*/  LDG.E.U8 R16, desc[UR36][R4.64+0x48] ;  /* 0x0000482404107981 */ /* 0x000e24000c1e1100 */
[----:B0-----:R-:W-:-:S05]  /*97f0*/  PRMT R3, R16, 0x8880, RZ ;  /* 0x0000888010037816 */ /* 0x001fca00000000ff */
[----:B------:R-:W-:-:S07]  /*9800*/  IMAD R2, R3, R18, RZ ;  /* 0x0000001203027224 */ /* 0x000fce00078e02ff */
.L_x_364:
[----:B------:R-:W-:Y:S05]  /*9810*/  BSYNC B1 ;  /* 0x0000000000017941 */ /* 0x000fea0003800000 */
.L_x_363:
[----:B0-----:R-:W-:Y:S01]  /*9820*/  @!P5 IMAD R3, R60, R17, R2 ;  /* 0x000000113c03d224 */ /* 0x001fe200078e0202 */
[----:B------:R-:W-:Y:S04]  /*9830*/  BSSY B1, `(.L_x_365) ;  /* 0x0000006000017945 */ /* 0x000fe80003800000 */
[----:B------:R0:W-:Y:S01]  /*9840*/  @!P5 STG.E.U8 desc[UR36][R6.64+0x48], R3 ;  /* 0x000048030600d986 */ /* 0x0001e2000c101124 */
[----:B------:R-:W-:Y:S05]  /*9850*/  @P1 BRA `(.L_x_366) ;  /* 0x00000000000c1947 */ /* 0x000fea0003800000 */
[----:B------:R-:W0:Y:S02]  /*9860*/  LDG.E.U8 R16, desc[UR36][R4.64+0x49] ;  /* 0x0000492404107981 */ /* 0x000e24000c1e1100 */
[----:B0-----:R-:W-:-:S05]  /*9870*/  PRMT R3, R16, 0x8880, RZ ;  /* 0x0000888010037816 */ /* 0x001fca00000000ff */
[----:B------:R-:W-:-:S07]  /*9880*/  IMAD R2, R3, R18, RZ ;  /* 0x0000001203027224 */ /* 0x000fce00078e02ff */
.L_x_366:
[----:B------:R-:W-:Y:S05]  /*9890*/  BSYNC B1 ;  /* 0x0000000000017941 */ /* 0x000fea0003800000 */
.L_x_365:
        /* <DEDUP_REMOVED lines=11> */
.L_x_368:
[----:B------:R-:W-:Y:S05]  /*9950*/  BSYNC B1 ;  /* 0x0000000000017941 */ /* 0x000fea0003800000 */
.L_x_367:
[----:B0-----:R-:W-:Y:S01]  /*9960*/  @!P4 IMAD R3, R62, R17, R2 ;  /* 0x000000113e03c224 */ /* 0x001fe200078e0202 */
[----:B------:R-:W-:Y:S04]  /*9970*/  BSSY B1, `(.L_x_369) ;  /* 0x0000006000017945 */ /* 0x000fe80003800000 */
[----:B------:R0:W-:Y:S01]  /*9980*/  @!P4 STG.E.U8 desc[UR36][R8.64+0x48], R3 ;  /* 0x000048030800c986 */ /* 0x0001e2000c101124 */
[----:B------:R-:W-:Y:S05]  /*9990*/  @P3 BRA `(.L_x_370) ;  /* 0x00000000000c3947 */ /* 0x000fea0003800000 */
[----:B------:R-:W0:Y:S02]  /*99a0*/  LDG.E.U8 R16, desc[UR36][R152.64+0x49] ;  /* 0x0000492498107981 */ /* 0x000e24000c1e1100 */
[----:B0-----:R-:W-:-:S05]  /*99b0*/  PRMT R3, R16, 0x8880, RZ ;  /* 0x0000888010037816 */ /* 0x001fca00000000ff */
[----:B------:R-:W-:-:S07]  /*99c0*/  IMAD R2, R3, R18, RZ ;  /* 0x0000001203027224 */ /* 0x000fce00078e02ff */
.L_x_370:
[----:B------:R-:W-:Y:S05]  /*99d0*/  BSYNC B1 ;  /* 0x0000000000017941 */ /* 0x000fea0003800000 */
.L_x_369:
[----:B------:R-:W-:Y:S01]  /*99e0*/  @!P3 IMAD R63, R63, R17, R2 ;  /* 0x000000113f3fb224 */ /* 0x000fe200078e0202 */
[----:B------:R-:W-:Y:S04]  /*99f0*/  BSSY B1, `(.L_x_371) ;  /* 0x0000006000017945 */ /* 0x000fe80003800000 */
[----:B------:R0:W-:Y:S01]  /*9a00*/  @!P3 STG.E.U8 desc[UR36][R8.64+0x49], R63 ;  /* 0x0000493f0800b986 */ /* 0x0001e2000c101124 */
[----:B------:R-:W-:Y:S05]  /*9a10*/  @P5 BRA `(.L_x_372) ;  /* 0x00000000000c5947 */ /* 0x000fea0003800000 */
[----:B------:R-:W0:Y:S02]  /*9a20*/  LDG.E.U8 R16, desc[UR36][R4.64+0x50] ;  /* 0x0000502404107981 */ /* 0x000e24000c1e1100 */
[----:B0-----:R-:W-:-:S05]  /*9a30*/  PRMT R3, R16, 0x8880, RZ ;  /* 0x0000888010037816 */ /* 0x001fca00000000ff */
[----:B------:R-:W-:-:S07]  /*9a40*/  IMAD R2, R3, R18, RZ ;  /* 0x0000001203027224 */ /* 0x000fce00078e02ff */
.L_x_372:
[----:B------:R-:W-:Y:S05]  /*9a50*/  BSYNC B1 ;  /* 0x0000000000017941 */ /* 0x000fea0003800000 */
.L_x_371:
[----:B0-----:R-:W-:Y:S01]  /*9a60*/  @!P5 IMAD R3, R64, R17, R2 ;  /* 0x000000114003d224 */ /* 0x001fe200078e0202 */
[----:B------:R-:W-:Y:S04]  /*9a70*/  BSSY B1, `(.L_x_373) ;  /* 0x0000006000017945 */ /* 0x000fe80003800000 */
[----:B------:R0:W-:Y:S01]  /*9a80*/  @!P5 STG.E.U8 desc[UR36][R6.64+0x50], R3 ;  /* 0x000050030600d986 */ /* 0x0001e2000c101124 */
[----:B------:R-:W-:Y:S05]  /*9a90*/  @P1 BRA `(.L_x_374) ;  /* 0x00000000000c1947 */ /* 0x000fea0003800000 */
[----:B------:R-:W0:Y:S02]  /*9aa0*/  LDG.E.U8 R16, desc[UR36][R4.64+0x51] ;  /* 0x0000512404107981 */ /* 0x000e24000c1e1100 */
[----:B0-----:R-:W-:-:S05]  /*9ab0*/  PRMT R3, R16, 0x8880, RZ ;  /* 0x0000888010037816 */ /* 0x001fca00000000ff */
[----:B------:R-:W-:-:S07]  /*9ac0*/  IMAD R2, R3, R18, RZ ;  /* 0x0000001203027224 */ /* 0x000fce00078e02ff */
.L_x_374:
[----:B------:R-:W-:Y:S05]  /*9ad0*/  BSYNC B1 ;  /* 0x0000000000017941 */ /* 0x000fea0003800000 */
.L_x_373:
        /* <DEDUP_REMOVED lines=11> */
.L_x_376:
[----:B------:R-:W-:Y:S05]  /*9b90*/  BSYNC B1 ;  /* 0x0000000000017941 */ /* 0x000fea0003800000 */
.L_x_375:
[----:B0-----:R-:W-:Y:S01]  /*9ba0*/  @!P4 IMAD R3, R66, R17, R2 ;  /* 0x000000114203c224 */ /* 0x001fe200078e0202 */
[----:B------:R-:W-:Y:S04]  /*9bb0*/  BSSY B1, `(.L_x_377) ;  /* 0x0000006000017945 */ /* 0x000fe80003800000 */
[----:B------:R0:W-:Y:S01]  /*9bc0*/  @!P4 STG.E.U8 desc[UR36][R8.64+0x50], R3 ;  /* 0x000050030800c986 */ /* 0x0001e2000c101124 */
[----:B------:R-:W-:Y:S05]  /*9bd0*/  @P3 BRA `(.L_x_378) ;  /* 0x00000000000c3947 */ /* 0x000fea0003800000 */
[----:B------:R-:W0:Y:S02]  /*9be0*/  LDG.E.U8 R16, desc[UR36][R152.64+0x51] ;  /* 0x0000512498107981 */ /* 0x000e24000c1e1100 */
[----:B0-----:R-:W-:-:S05]  /*9bf0*/  PRMT R3, R16, 0x8880, RZ ;  /* 0x0000888010037816 */ /* 0x001fca00000000ff */
[----:B------:R-:W-:-:S07]  /*9c00*/  IMAD R2, R3, R18, RZ ;  /* 0x0000001203027224 */ /* 0x000fce00078e02ff */
.L_x_378:
[----:B------:R-:W-:Y:S05]  /*9c10*/  BSYNC B1 ;  /* 0x0000000000017941 */ /* 0x000fea0003800000 */
.L_x_377:
[----:B------:R-:W-:Y:S01]  /*9c20*/  @!P3 IMAD R67, R67, R17, R2 ;  /* 0x000000114343b224 */ /* 0x000fe200078e0202 */
[----:B------:R-:W-:Y:S04]  /*9c30*/  BSSY B1, `(.L_x_379) ;  /* 0x0000006000017945 */ /* 0x000fe80003800000 */
[----:B------:R0:W-:Y:S01]  /*9c40*/  @!P3 STG.E.U8 desc[UR36][R8.64+0x51], R67 ;  /* 0x000051430800b986 */ /* 0x0001e2000c101124 */
[----:B------:R-:W-:Y:S05]  /*9c50*/  @P5 BRA `(.L_x_380) ;  /* 0x00000000000c5947 */ /* 0x000fea0003800000 */
[----:B------:R-:W0:Y:S02]  /*9c60*/  LDG.E.U8 R16, desc[UR36][R4.64+0x58] ;  /* 0x0000582404107981 */ /* 0x000e24000c1e1100 */
[----:B0-----:R-:W-:-:S05]  /*9c70*/  PRMT R3, R16, 0x8880, RZ ;  /* 0x0000888010037816 */ /* 0x001fca00000000ff */
[----:B------:R-:W-:-:S07]  /*9c80*/  IMAD R2, R3, R18, RZ ;  /* 0x0000001203027224 */ /* 0x000fce00078e02ff */
.L_x_380:
[----:B------:R-:W-:Y:S05]  /*9c90*/  BSYNC B1 ;  /* 0x0000000000017941 */ /* 0x000fea0003800000 */
.L_x_379:
[----:B0-----:R-:W-:Y:S01]  /*9ca0*/  @!P5 IMAD R3, R68, R17, R2 ;  /* 0x000000114403d224 */ /* 0x001fe200078e0202 */
[----:B------:R-:W-:Y:S04]  /*9cb0*/  BSSY B1, `(.L_x_381) ;  /* 0x0000006000017945 */ /* 0x000fe80003800000 */
[----:B------:R0:W-:Y:S01]  /*9cc0*/  @!P5 STG.E.U8 desc[UR36][R6.64+0x58], R3 ;  /* 0x000058030600d986 */ /* 0x0001e2000c101124 */
[----:B------:R-:W-:Y:S05]  /*9cd0*/  @P1 BRA `(.L_x_382) ;  /* 0x00000000000c1947 */ /* 0x000fea0003800000 */
[----:B------:R-:W0:Y:S02]  /*9ce0*/  LDG.E.U8 R16, desc[UR36][R4.64+0x59] ;  /* 0x0000592404107981 */ /* 0x000e24000c1e1100 */
[----:B0-----:R-:W-:-:S05]  /*9cf0*/  PRMT R3, R16, 0x8880, RZ ;  /* 0x0000888010037816 */ /* 0x001fca00000000ff */
[----:B------:R-:W-:-:S07]  /*9d00*/  IMAD R2, R3, R18, RZ ;  /* 0x0000001203027224 */ /* 0x000fce00078e02ff */
.L_x_382:
[----:B------:R-:W-:Y:S05]  /*9d10*/  BSYNC B1 ;  /* 0x0000000000017941 */ /* 0x000fea0003800000 */
.L_x_381:
        /* <DEDUP_REMOVED lines=11> */
.L_x_384:
[----:B------:R-:W-:Y:S05]  /*9dd0*/  BSYNC B1 ;  /* 0x0000000000017941 */ /* 0x000fea0003800000 */
.L_x_383:
[----:B0-----:R-:W-:Y:S01]  /*9de0*/  @!P4 IMAD R3, R70, R17, R2 ;  /* 0x000000114603c224 */ /* 0x001fe200078e0202 */
[----:B------:R-:W-:Y:S04]  /*9df0*/  BSSY B1, `(.L_x_385) ;  /* 0x0000006000017945 */ /* 0x000fe80003800000 */
[----:B------:R0:W-:Y:S01]  /*9e00*/  @!P4 STG.E.U8 desc[UR36][R8.64+0x58], R3 ;  /* 0x000058030800c986 */ /* 0x0001e2000c101124 */
[----:B------:R-:W-:Y:S05]  /*9e10*/  @P3 BRA `(.L_x_386) ;  /* 0x00000000000c3947 */ /* 0x000fea0003800000 */
[----:B------:R-:W0:Y:S02]  /*9e20*/  LDG.E.U8 R16, desc[UR36][R152.64+0x59] ;  /* 0x0000592498107981 */ /* 0x000e24000c1e1100 */
[----:B0-----:R-:W-:-:S05]  /*9e30*/  PRMT R3, R16, 0x8880, RZ ;  /* 0x0000888010037816 */ /* 0x001fca00000000ff */
[----:B------:R-:W-:-:S07]  /*9e40*/  IMAD R2, R3, R18, RZ ;  /* 0x0000001203027224 */ /* 0x000fce00078e02ff */
.L_x_386:
[----:B------:R-:W-:Y:S05]  /*9e50*/  BSYNC B1 ;  /* 0x0000000000017941 */ /* 0x000fea0003800000 */
.L_x_385:
[----:B------:R-:W-:Y:S01]  /*9e60*/  @!P3 IMAD R71, R71, R17, R2 ;  /* 0x000000114747b224 */ /* 0x000fe200078e0202 */
[----:B------:R-:W-:Y:S04]  /*9e70*/  BSSY B1, `(.L_x_387) ;  /* 0x0000006000017945 */ /* 0x000fe80003800000 */
[----:B------:R0:W-:Y:S01]  /*9e80*/  @!P3 STG.E.U8 desc[UR36][R8.64+0x59], R71 ;  /* 0x000059470800b986 */ /* 0x0001e2000c101124 */
[----:B------:R-:W-:Y:S05]  /*9e90*/  @P5 BRA `(.L_x_388) ;  /* 0x00000000000c5947 */ /* 0x000fea0003800000 */
[----:B------:R-:W0:Y:S02]  /*9ea0*/  LDG.E.U8 R16, desc[UR36][R4.64+0x60] ;  /* 0x0000602404107981 */ /* 0x000e24000c1e1100 */
[----:B0-----:R-:W-:-:S05]  /*9eb0*/  PRMT R3, R16, 0x8880, RZ ;  /* 0x0000888010037816 */ /* 0x001fca00000000ff */
[----:B------:R-:W-:-:S07]  /*9ec0*/  IMAD R2, R3, R18, RZ ;  /* 0x0000001203027224 */ /* 0x000fce00078e02ff */
.L_x_388:
[----:B------:R-:W-:Y:S05]  /*9ed0*/  BSYNC B1 ;  /* 0x0000000000017941 */ /* 0x000fea0003800000 */
.L_x_387:
[----:B0-----:R-:W-:Y:S01]  /*9ee0*/  @!P5 IMAD R3, R72, R17, R2 ;  /* 0x000000114803d224 */ /* 0x001fe200078e0202 */
[----:B------:R-:W-:Y:S04]  /*9ef0*/  BSSY B1, `(.L_x_389) ;  /* 0x0000006000017945 */ /* 0x000fe80003800000 */
[----:B------:R0:W-:Y:S01]  /*9f00*/  @!P5 STG.E.U8 desc[UR36][R6.64+0x60], R3 ;  /* 0x000060030600d986 */ /* 0x0001e2000c101124 */
[----:B------:R-:W-:Y:S05]  /*9f10*/  @P1 BRA `(.L_x_390) ;  /* 0x00000000000c1947 */ /* 0x000fea0003800000 */
[----:B------:R-:W0:Y:S02]  /*9f20*/  LDG.E.U8 R16, desc[UR36][R4.64+0x61] ;  /* 0x0000612404107981 */ /* 0x000e24000c1e1100 */
[----:B0-----:R-:W-:-:S05]  /*9f30*/  PRMT R3, R16, 0x8880, RZ ;  /* 0x0000888010037816 */ /* 0x001fca00000000ff */
[----:B------:R-:W-:-:S07]  /*9f40*/  IMAD R2, R3, R18, RZ ;  /* 0x0000001203027224 */ /* 0x000fce00078e02ff */
.L_x_390:
[----:B------:R-:W-:Y:S05]  /*9f50*/  BSYNC B1 ;  /* 0x0000000000017941 */ /* 0x000fea0003800000 */
.L_x_389:
        /* <DEDUP_REMOVED lines=11> */
.L_x_392:
[----:B------:R-:W-:Y:S05]  /*a010*/  BSYNC B1 ;  /* 0x0000000000017941 */ /* 0x000fea0003800000 */
.L_x_391:
[----:B0-----:R-:W-:Y:S01]  /*a020*/  @!P4 IMAD R3, R74, R17, R2 ;  /* 0x000000114a03c224 */ /* 0x001fe200078e0202 */
[----:B------:R-:W-:Y:S04]  /*a030*/  BSSY B1, `(.L_x_393) ;  /* 0x0000006000017945 */ /* 0x000fe80003800000 */
[----:B------:R0:W-:Y:S01]  /*a040*/  @!P4 STG.E.U8 desc[UR36][R8.64+0x60], R3 ;  /* 0x000060030800c986 */ /* 0x0001e2000c101124 */
[----:B------:R-:W-:Y:S05]  /*a050*/  @P3 BRA `(.L_x_394) ;  /* 0x00000000000c3947 */ /* 0x000fea0003800000 */
[----:B------:R-:W0:Y:S02]  /*a060*/  LDG.E.U8 R16, desc[UR36][R152.64+0x61] ;  /* 0x0000612498107981 */ /* 0x000e24000c1e1100 */
[----:B0-----:R-:W-:-:S05]  /*a070*/  PRMT R3, R16, 0x8880, RZ ;  /* 0x0000888010037816 */ /* 0x001fca00000000ff */
[----:B------:R-:W-:-:S07]  /*a080*/  IMAD R2, R3, R18, RZ ;  /* 0x0000001203027224 */ /* 0x000fce00078e02ff */
.L_x_394:
[----:B------:R-:W-:Y:S05]  /*a090*/  BSYNC B1 ;  /* 0x0000000000017941 */ /* 0x000fea0003800000 */
.L_x_393:
[----:B------:R-:W-:Y:S01]  /*a0a0*/  @!P3 IMAD R75, R75, R17, R2 ;  /* 0x000000114b4bb224 */ /* 0x000fe200078e0202 */
[----:B------:R-:W-:Y:S04]  /*a0b0*/  BSSY B1, `(.L_x_395) ;  /* 0x0000006000017945 */ /* 0x000fe80003800000 */
[----:B------:R0:W-:Y:S01]  /*a0c0*/  @!P3 STG.E.U8 desc[UR36][R8.64+0x61], R75 ;  /* 0x0000614b0800b986 */ /* 0x0001e2000c101124 */
[----:B------:R-:W-:Y:S05]  /*a0d0*/  @P5 BRA `(.L_x_396) ;  /* 0x00000000000c5947 */ /* 0x000fea0003800000 */
[----:B------:R-:W0:Y:S02]  /*a0e0*/  LDG.E.U8 R16, desc[UR36][R4.64+0x68] ;  /* 0x0000682404107981 */ /* 0x000e24000c1e1100 */
[----:B0-----:R-:W-:-:S05]  /*a0f0*/  PRMT R3, R16, 0x8880, RZ ;  /* 0x0000888010037816 */ /* 0x001fca00000000ff */
[----:B------:R-:W-:-:S07]  /*a100*/  IMAD R2, R3, R18, RZ ;  /* 0x0000001203027224 */ /* 0x000fce00078e02ff */
.L_x_396:
[----:B------:R-:W-:Y:S05]  /*a110*/  BSYNC B1 ;  /* 0x0000000000017941 */ /* 0x000fea0003800000 */
.L_x_395:
[----:B0-----:R-:W-:Y:S01]  /*a120*/  @!P5 IMAD R3, R76, R17, R2 ;  /* 0x000000114c03d224 */ /* 0x001fe200078e0202 */
[----:B------:R-:W-:Y:S04]  /*a130*/  BSSY B1, `(.L_x_397) ;  /* 0x0000006000017945 */ /* 0x000fe80003800000 */
[----:B------:R0:W-:Y:S01]  /*a140*/  @!P5 STG.E.U8 desc[UR36][R6.64+0x68], R3 ;  /* 0x000068030600d986 */ /* 0x0001e2000c101124 */
[----:B------:R-:W-:Y:S05]  /*a150*/  @P1 BRA `(.L_x_398) ;  /* 0x00000000000c1947 */ /* 0x000fea0003800000 */
[----:B------:R-:W0:Y:S02]  /*a160*/  LDG.E.U8 R16, desc[UR36][R4.64+0x69] ;  /* 0x0000692404107981 */ /* 0x000e24000c1e1100 */
[----:B0-----:R-:W-:-:S05]  /*a170*/  PRMT R3, R16, 0x8880, RZ ;  /* 0x0000888010037816 */ /* 0x001fca00000000ff */
[----:B------:R-:W-:-:S07]  /*a180*/  IMAD R2, R3, R18, RZ ;  /* 0x0000001203027224 */ /* 0x000fce00078e02ff */
.L_x_398:
[----:B------:R-:W-:Y:S05]  /*a190*/  BSYNC B1 ;  /* 0x0000000000017941 */ /* 0x000fea0003800000 */
.L_x_397:
        /* <DEDUP_REMOVED lines=11> */
.L_x_400:
[----:B------:R-:W-:Y:S05]  /*a250*/  BSYNC B1 ;  /* 0x0000000000017941 */ /* 0x000fea0003800000 */
.L_x_399:
[----:B0-----:R-:W-:Y:S01]  /*a260*/  @!P4 IMAD R3, R78, R17, R2 ;  /* 0x000000114e03c224 */ /* 0x001fe200078e0202 */
[----:B------:R-:W-:Y:S04]  /*a270*/  BSSY B1, `(.L_x_401) ;  /* 0x0000006000017945 */ /* 0x000fe80003800000 */
[----:B------:R0:W-:Y:S01]  /*a280*/  @!P4 STG.E.U8 desc[UR36][R8.64+0x68], R3 ;  /* 0x000068030800c986 */ /* 0x0001e2000c101124 */
[----:B------:R-:W-:Y:S05]  /*a290*/  @P3 BRA `(.L_x_402) ;  /* 0x00000000000c3947 */ /* 0x000fea0003800000 */
[----:B------:R-:W0:Y:S02]  /*a2a0*/  LDG.E.U8 R16, desc[UR36][R152.64+0x69] ;  /* 0x0000692498107981 */ /* 0x000e24000c1e1100 */
[----:B0-----:R-:W-:-:S05]  /*a2b0*/  PRMT R3, R16, 0x8880, RZ ;  /* 0x0000888010037816 */ /* 0x001fca00000000ff */
[----:B------:R-:W-:-:S07]  /*a2c0*/  IMAD R2, R3, R18, RZ ;  /* 0x0000001203027224 */ /* 0x000fce00078e02ff */
.L_x_402:
[----:B------:R-:W-:Y:S05]  /*a2d0*/  BSYNC B1 ;  /* 0x0000000000017941 */ /* 0x000fea0003800000 */
.L_x_401:
[----:B------:R-:W-:Y:S01]  /*a2e0*/  @!P3 IMAD R79, R79, R17, R2 ;  /* 0x000000114f4fb224 */ /* 0x000fe200078e0202 */
[----:B------:R-:W-:Y:S04]  /*a2f0*/  BSSY B1, `(.L_x_403) ;  /* 0x0000006000017945 */ /* 0x000fe80003800000 */
[----:B------:R0:W-:Y:S01]  /*a300*/  @!P3 STG.E.U8 desc[UR36][R8.64+0x69], R79 ;  /* 0x0000694f0800b986 */ /* 0x0001e2000c101124 */
[----:B------:R-:W-:Y:S05]  /*a310*/  @P5 BRA `(.L_x_404) ;  /* 0x00000000000c5947 */ /* 0x000fea0003800000 */
[----:B------:R-:W0:Y:S02]  /*a320*/  LDG.E.U8 R16, desc[UR36][R4.64+0x70] ;  /* 0x0000702404107981 */ /* 0x000e24000c1e1100 */
[----:B0-----:R-:W-:-:S05]  /*a330*/  PRMT R3, R16, 0x8880, RZ ;  /* 0x0000888010037816 */ /* 0x001fca00000000ff */
[----:B------:R-:W-:-:S07]  /*a340*/  IMAD R2, R3, R18, RZ ;  /* 0x0000001203027224 */ /* 0x000fce00078e02ff */
.L_x_404:
[----:B------:R-:W-:Y:S05]  /*a350*/  BSYNC B1 ;  /* 0x0000000000017941 */ /* 0x000fea0003800000 */
.L_x_403:
[----:B0-----:R-:W-:Y:S01]  /*a360*/  @!P5 IMAD R3, R80, R17, R2 ;  /* 0x000000115003d224 */ /* 0x001fe200078e0202 */
[----:B------:R-:W-:Y:S04]  /*a370*/  BSSY B1, `(.L_x_405) ;  /* 0x0000006000017945 */ /* 0x000fe80003800000 */
[----:B------:R0:W-:Y:S01]  /*a380*/  @!P5 STG.E.U8 desc[UR36][R6.64+0x70], R3 ;  /* 0x000070030600d986 */ /* 0x0001e2000c101124 */
[----:B------:R-:W-:Y:S05]  /*a390*/  @P1 BRA `(.L_x_406) ;  /* 0x00000000000c1947 */ /* 0x000fea0003800000 */
[----:B------:R-:W0:Y:S02]  /*a3a0*/  LDG.E.U8 R16, desc[UR36][R4.64+0x71] ;  /* 0x0000712404107981 */ /* 0x000e24000c1e1100 */
[----:B0-----:R-:W-:-:S05]  /*a3b0*/  PRMT R3, R16, 0x8880, RZ ;  /* 0x0000888010037816 */ /* 0x001fca00000000ff */
[----:B------:R-:W-:-:S07]  /*a3c0*/  IMAD R2, R3, R18, RZ ;  /* 0x0000001203027224 */ /* 0x000fce00078e02ff */
.L_x_406:
[----:B------:R-:W-:Y:S05]  /*a3d0*/  BSYNC B1 ;  /* 0x0000000000017941 */ /* 0x000fea0003800000 */
.L_x_405:
        /* <DEDUP_REMOVED lines=11> */
.L_x_408:
[----:B------:R-:W-:Y:S05]  /*a490*/  BSYNC B1 ;  /* 0x0000000000017941 */ /* 0x000fea0003800000 */
.L_x_407:
[----:B0-----:R-:W-:Y:S01]  /*a4a0*/  @!P4 IMAD R3, R82, R17, R2 ;  /* 0x000000115203c224 */ /* 0x001fe200078e0202 */
[----:B------:R-:W-:Y:S04]  /*a4b0*/  BSSY B1, `(.L_x_409) ;  /* 0x0000006000017945 */ /* 0x000fe80003800000 */
[----:B------:R0:W-:Y:S01]  /*a4c0*/  @!P4 STG.E.U8 desc[UR36][R8.64+0x70], R3 ;  /* 0x000070030800c986 */ /* 0x0001e2000c101124 */
[----:B------:R-:W-:Y:S05]  /*a4d0*/  @P3 BRA `(.L_x_410) ;  /* 0x00000000000c3947 */ /* 0x000fea0003800000 */
[----:B------:R-:W0:Y:S02]  /*a4e0*/  LDG.E.U8 R16, desc[UR36][R152.64+0x71] ;  /* 0x0000712498107981 */ /* 0x000e24000c1e1100 */
[----:B0-----:R-:W-:-:S05]  /*a4f0*/  PRMT R3, R16, 0x8880, RZ ;  /* 0x0000888010037816 */ /* 0x001fca00000000ff */
[----:B------:R-:W-:-:S07]  /*a500*/  IMAD R2, R3, R18, RZ ;  /* 0x0000001203027224 */ /* 0x000fce00078e02ff */
.L_x_410:
[----:B------:R-:W-:Y:S05]  /*a510*/  BSYNC B1 ;  /* 0x0000000000017941 */ /* 0x000fea0003800000 */
.L_x_409:
[----:B------:R-:W-:Y:S01]  /*a520*/  @!P3 IMAD R83, R83, R17, R2 ;  /* 0x000000115353b224 */ /* 0x000fe200078e0202 */
[----:B------:R-:W-:Y:S04]  /*a530*/  BSSY B1, `(.L_x_411) ;  /* 0x0000006000017945 */ /* 0x000fe80003800000 */
[----:B------:R0:W-:Y:S01]  /*a540*/  @!P3 STG.E.U8 desc[UR36][R8.64+0x71], R83 ;  /* 0x000071530800b986 */ /* 0x0001e2000c101124 */
[----:B------:R-:W-:Y:S05]  /*a550*/  @P5 BRA `(.L_x_412) ;  /* 0x00000000000c5947 */ /* 0x000fea0003800000 */
[----:B------:R-:W0:Y:S02]  /*a560*/  LDG.E.U8 R16, desc[UR36][R4.64+0x78] ;  /* 0x0000782404107981 */ /* 0x000e24000c1e1100 */
[----:B0-----:R-:W-:-:S05]  /*a570*/  PRMT R3, R16, 0x8880, RZ ;  /* 0x0000888010037816 */ /* 0x001fca00000000ff */
[----:B------:R-:W-:-:S07]  /*a580*/  IMAD R2, R3, R18, RZ ;  /* 0x0000001203027224 */ /* 0x000fce00078e02ff */
.L_x_412:
[----:B------:R-:W-:Y:S05]  /*a590*/  BSYNC B1 ;  /* 0x0000000000017941 */ /* 0x000fea0003800000 */
.L_x_411:
[----:B0-----:R-:W-:Y:S01]  /*a5a0*/  @!P5 IMAD R3, R84, R17, R2 ;  /* 0x000000115403d224 */ /* 0x001fe200078e0202 */
[----:B------:R-:W-:Y:S04]  /*a5b0*/  BSSY B1, `(.L_x_413) ;  /* 0x0000006000017945 */ /* 0x000fe80003800000 */
[----:B------:R0:W-:Y:S01]  /*a5c0*/  @!P5 STG.E.U8 desc[UR36][R6.64+0x78], R3 ;  /* 0x000078030600d986 */ /* 0x0001e2000c101124 */
[----:B------:R-:W-:Y:S05]  /*a5d0*/  @P1 BRA `(.L_x_414) ;  /* 0x00000000000c1947 */ /* 0x000fea0003800000 */
[----:B------:R-:W0:Y:S02]  /*a5e0*/  LDG.E.U8 R16, desc[UR36][R4.64+0x79] ;  /* 0x0000792404107981 */ /* 0x000e24000c1e1100 */
[----:B0-----:R-:W-:-:S05]  /*a5f0*/  PRMT R3, R16, 0x8880, RZ ;  /* 0x0000888010037816 */ /* 0x001fca00000000ff */
[----:B------:R-:W-:-:S07]  /*a600*/  IMAD R2, R3, R18, RZ ;  /* 0x0000001203027224 */ /* 0x000fce00078e02ff */
.L_x_414:
[----:B------:R-:W-:Y:S05]  /*a610*/  BSYNC B1 ;  /* 0x0000000000017941 */ /* 0x000fea0003800000 */
.L_x_413:
        /* <DEDUP_REMOVED lines=11> */
.L_x_416:
[----:B------:R-:W-:Y:S05]  /*a6d0*/  BSYNC B1 ;  /* 0x0000000000017941 */ /* 0x000fea0003800000 */
.L_x_415:
[----:B0-----:R-:W-:Y:S01]  /*a6e0*/  @!P4 IMAD R3, R86, R17, R2 ;  /* 0x000000115603c224 */ /* 0x001fe200078e0202 */
[----:B------:R-:W-:Y:S04]  /*a6f0*/  BSSY B1, `(.L_x_417) ;  /* 0x0000006000017945 */ /* 0x000fe80003800000 */
[----:B------:R0:W-:Y:S01]  /*a700*/  @!P4 STG.E.U8 desc[UR36][R8.64+0x78], R3 ;  /* 0x000078030800c986 */ /* 0x0001e2000c101124 */
[----:B------:R-:W-:Y:S05]  /*a710*/  @P3 BRA `(.L_x_418) ;  /* 0x00000000000c3947 */ /* 0x000fea0003800000 */
[----:B------:R-:W0:Y:S02]  /*a720*/  LDG.E.U8 R16, desc[UR36][R152.64+0x79] ;  /* 0x0000792498107981 */ /* 0x000e24000c1e1100 */
[----:B0-----:R-:W-:-:S05]  /*a730*/  PRMT R3, R16, 0x8880, RZ ;  /* 0x0000888010037816 */ /* 0x001fca00000000ff */
[----:B------:R-:W-:-:S07]  /*a740*/  IMAD R2, R3, R18, RZ ;  /* 0x0000001203027224 */ /* 0x000fce00078e02ff */
.L_x_418:
[----:B------:R-:W-:Y:S05]  /*a750*/  BSYNC B1 ;  /* 0x0000000000017941 */ /* 0x000fea0003800000 */
.L_x_417:
[----:B------:R-:W-:Y:S01]  /*a760*/  @!P3 IMAD R87, R87, R17, R2 ;  /* 0x000000115757b224 */ /* 0x000fe200078e0202 */
[----:B------:R-:W-:Y:S04]  /*a770*/  BSSY B1, `(.L_x_419) ;  /* 0x0000006000017945 */ /* 0x000fe80003800000 */
[----:B------:R0:W-:Y:S01]  /*a780*/  @!P3 STG.E.U8 desc[UR36][R8.64+0x79], R87 ;  /* 0x000079570800b986 */ /* 0x0001e2000c101124 */
[----:B------:R-:W-:Y:S05]  /*a790*/  @P5 BRA `(.L_x_420) ;  /* 0x00000000000c5947 */ /* 0x000fea0003800000 */
[----:B------:R-:W0:Y:S02]  /*a7a0*/  LDG.E.U8 R16, desc[UR36][R4.64+0x80] ;  /* 0x0000802404107981 */ /* 0x000e24000c1e1100 */
[----:B0-----:R-:W-:-:S05]  /*a7b0*/  PRMT R3, R16, 0x8880, RZ ;  /* 0x0000888010037816 */ /* 0x001fca00000000ff */
[----:B------:R-:W-:-:S07]  /*a7c0*/  IMAD R2, R3, R18, RZ ;  /* 0x0000001203027224 */ /* 0x000fce00078e02ff */
.L_x_420:
[----:B------:R-:W-:Y:S05]  /*a7d0*/  BSYNC B1 ;  /* 0x0000000000017941 */ /* 0x000fea0003800000 */
.L_x_419:
[----:B0-----:R-:W-:Y:S01]  /*a7e0*/  @!P5 IMAD R3, R88, R17, R2 ;  /* 0x000000115803d224 */ /* 0x001fe200078e0202 */
[----:B------:R-:W-:Y:S04]  /*a7f0*/  BSSY B1, `(.L_x_421) ;  /* 0x0000006000017945 */ /* 0x000fe80003800000 */
[----:B------:R0:W-:Y:S01]  /*a800*/  @!P5 STG.E.U8 desc[UR36][R6.64+0x80], R3 ;  /* 0x000080030600d986 */ /* 0x0001e2000c101124 */
[----:B------:R-:W-:Y:S05]  /*a810*/  @P1 BRA `(.L_x_422) ;  /* 0x00000000000c1947 */ /* 0x000fea0003800000 */
[----:B------:R-:W0:Y:S02]  /*a820*/  LDG.E.U8 R16, desc[UR36][R4.64+0x81] ;  /* 0x0000812404107981 */ /* 0x000e24000c1e1100 */
[----:B0-----:R-:W-:-:S05]  /*a830*/  PRMT R3, R16, 0x8880, RZ ;  /* 0x0000888010037816 */ /* 0x001fca00000000ff */
[----:B------:R-:W-:-:S07]  /*a840*/  IMAD R2, R3, R18, RZ ;  /* 0x0000001203027224 */ /* 0x000fce00078e02ff */
.L_x_422:
[----:B------:R-:W-:Y:S05]  /*a850*/  BSYNC B1 ;  /* 0x0000000000017941 */ /* 0x000fea0003800000 */
.L_x_421:
        /* <DEDUP_REMOVED lines=11> */
.L_x_424:
[----:B------:R-:W-:Y:S05]  /*a910*/  BSYNC B1 ;  /* 0x0000000000017941 */ /* 0x000fea0003800000 */
.L_x_423:
[----:B0-----:R-:W-:Y:S01]  /*a920*/  @!P4 IMAD R3, R90, R17, R2 ;  /* 0x000000115a03c224 */ /* 0x001fe200078e0202 */
[----:B------:R-:W-:Y:S04]  /*a930*/  BSSY B1, `(.L_x_425) ;  /* 0x0000006000017945 */ /* 0x000fe80003800000 */
[----:B------:R0:W-:Y:S01]  /*a940*/  @!P4 STG.E.U8 desc[UR36][R8.64+0x80], R3 ;  /* 0x000080030800c986 */ /* 0x0001e2000c101124 */
[----:B------:R-:W-:Y:S05]  /*a950*/  @P3 BRA `(.L_x_426) ;  /* 0x00000000000c3947 */ /* 0x000fea0003800000 */
[----:B------:R-:W0:Y:S02]  /*a960*/  LDG.E.U8 R16, desc[UR36][R152.64+0x81] ;  /* 0x0000812498107981 */ /* 0x000e24000c1e1100 */
[----:B0-----:R-:W-:-:S05]  /*a970*/  PRMT R3, R16, 0x8880, RZ ;  /* 0x0000888010037816 */ /* 0x001fca00000000ff */
[----:B------:R-:W-:-:S07]  /*a980*/  IMAD R2, R3, R18, RZ ;  /* 0x0000001203027224 */ /* 0x000fce00078e02ff */
.L_x_426:
[----:B------:R-:W-:Y:S05]  /*a990*/  BSYNC B1 ;  /* 0x0000000000017941 */ /* 0x000fea0003800000 */
.L_x_425:
[----:B------:R-:W-:Y:S01]  /*a9a0*/  @!P3 IMAD R91, R91, R17, R2 ;  /* 0x000000115b5bb224 */ /* 0x000fe200078e0202 */
[----:B------:R-:W-:Y:S04]  /*a9b0*/  BSSY B1, `(.L_x_427) ;  /* 0x0000006000017945 */ /* 0x000fe80003800000 */
[----:B------:R0:W-:Y:S01]  /*a9c0*/  @!P3 STG.E.U8 desc[UR36][R8.64+0x81], R91 ;  /* 0x0000815b0800b986 */ /* 0x0001e2000c101124 */
[----:B------:R-:W-:Y:S05]  /*a9d0*/  @P5 BRA `(.L_x_428) ;  /* 0x00000000000c5947 */ /* 0x000fea0003800000 */
[----:B------:R-:W0:Y:S02]  /*a9e0*/  LDG.E.U8 R16, desc[UR36][R4.64+0x88] ;  /* 0x0000882404107981 */ /* 0x000e24000c1e1100 */
[----:B0-----:R-:W-:-:S05]  /*a9f0*/  PRMT R3, R16, 0x8880, RZ ;  /* 0x0000888010037816 */ /* 0x001fca00000000ff */
[----:B------:R-:W-:-:S07]  /*aa00*/  IMAD R2, R3, R18, RZ ;  /* 0x0000001203027224 */ /* 0x000fce00078e02ff */
.L_x_428:
[----:B------:R-:W-:Y:S05]  /*aa10*/  BSYNC B1 ;  /* 0x0000000000017941 */ /* 0x000fea0003800000 */
.L_x_427:
[----:B0-----:R-:W-:Y:S01]  /*aa20*/  @!P5 IMAD R3, R92, R17, R2 ;  /* 0x000000115c03d224 */ /* 0x001fe200078e0202 */
[----:B------:R-:W-:Y:S04]  /*aa30*/  BSSY B1, `(.L_x_429) ;  /* 0x0000006000017945 */ /* 0x000fe80003800000 */
[----:B------:R0:W-:Y:S01]  /*aa40*/  @!P5 STG.E.U8 desc[UR36][R6.64+0x88], R3 ;  /* 0x000088030600d986 */ /* 0x0001e2000c101124 */
[----:B------:R-:W-:Y:S05]  /*aa50*/  @P1 BRA `(.L_x_430) ;  /* 0x00000000000c1947 */ /* 0x000fea0003800000 */
[----:B------:R-:W0:Y:S02]  /*aa60*/  LDG.E.U8 R16, desc[UR36][R4.64+0x89] ;  /* 0x0000892404107981 */ /* 0x000e24000c1e1100 */
[----:B0-----:R-:W-:-:S05]  /*aa70*/  PRMT R3, R16, 0x8880, RZ ;  /* 0x0000888010037816 */ /* 0x001fca00000000ff */
[----:B------:R-:W-:-:S07]  /*aa80*/  IMAD R2, R3, R18, RZ ;  /* 0x0000001203027224 */ /* 0x000fce00078e02ff */
.L_x_430:
[----:B------:R-:W-:Y:S05]  /*aa90*/  BSYNC B1 ;  /* 0x0000000000017941 */ /* 0x000fea0003800000 */
.L_x_429:
        /* <DEDUP_REMOVED lines=11> */
.L_x_432:
[----:B------:R-:W-:Y:S05]  /*ab50*/  BSYNC B1 ;  /* 0x0000000000017941 */ /* 0x000fea0003800000 */
.L_x_431:
[----:B0-----:R-:W-:Y:S01]  /*ab60*/  @!P4 IMAD R3, R94, R17, R2 ;  /* 0x000000115e03c224 */ /* 0x001fe200078e0202 */
[----:B------:R-:W-:Y:S04]  /*ab70*/  BSSY B1, `(.L_x_433) ;  /* 0x0000006000017945 */ /* 0x000fe80003800000 */
[----:B------:R0:W-:Y:S01]  /*ab80*/  @!P4 STG.E.U8 desc[UR36][R8.64+0x88], R3 ;  /* 0x000088030800c986 */ /* 0x0001e2000c101124 */
[----:B------:R-:W-:Y:S05]  /*ab90*/  @P3 BRA `(.L_x_434) ;  /* 0x00000000000c3947 */ /* 0x000fea0003800000 */
[----:B------:R-:W0:Y:S02]  /*aba0*/  LDG.E.U8 R16, desc[UR36][R152.64+0x89] ;  /* 0x0000892498107981 */ /* 0x000e24000c1e1100 */
[----:B0-----:R-:W-:-:S05]  /*abb0*/  PRMT R3, R16, 0x8880, RZ ;  /* 0x0000888010037816 */ /* 0x001fca00000000ff */
[----:B------:R-:W-:-:S07]  /*abc0*/  IMAD R2, R3, R18, RZ ;  /* 0x0000001203027224 */ /* 0x000fce00078e02ff */
.L_x_434:
[----:B------:R-:W-:Y:S05]  /*abd0*/  BSYNC B1 ;  /* 0x0000000000017941 */ /* 0x000fea0003800000 */
.L_x_433:
[----:B------:R-:W-:Y:S01]  /*abe0*/  @!P3 IMAD R95, R95, R17, R2 ;  /* 0x000000115f5fb224 */ /* 0x000fe200078e0202 */
[----:B------:R-:W-:Y:S04]  /*abf0*/  BSSY B1, `(.L_x_435) ;  /* 0x0000006000017945 */ /* 0x000fe80003800000 */
[----:B------:R0:W-:Y:S01]  /*ac00*/  @!P3 STG.E.U8 desc[UR36][R8.64+0x89], R95 ;  /* 0x0000895f0800b986 */ /* 0x0001e2000c101124 */
[----:B------:R-:W-:Y:S05]  /*ac10*/  @P5 BRA `(.L_x_436) ;  /* 0x00000000000c5947 */ /* 0x000fea0003800000 */
[----:B------:R-:W0:Y:S02]  /*ac20*/  LDG.E.U8 R16, desc[UR36][R4.64+0x90] ;  /* 0x0000902404107981 */ /* 0x000e24000c1e1100 */
[----:B0-----:R-:W-:-:S05]  /*ac30*/  PRMT R3, R16, 0x8880, RZ ;  /* 0x0000888010037816 */ /* 0x001fca00000000ff */
[----:B------:R-:W-:-:S07]  /*ac40*/  IMAD R2, R3, R18, RZ ;  /* 0x0000001203027224 */ /* 0x000fce00078e02ff */
.L_x_436:
[----:B------:R-:W-:Y:S05]  /*ac50*/  BSYNC B1 ;  /* 0x0000000000017941 */ /* 0x000fea0003800000 */
.L_x_435:
[----:B0-----:R-:W-:Y:S01]  /*ac60*/  @!P5 IMAD R3, R96, R17, R2 ;  /* 0x000000116003d224 */ /* 0x001fe200078e0202 */
[----:B------:R-:W-:Y:S04]  /*ac70*/  BSSY B1, `(.L_x_437) ;  /* 0x0000006000017945 */ /* 0x000fe80003800000 */
[----:B------:R0:W-:Y:S01]  /*ac80*/  @!P5 STG.E.U8 desc[UR36][R6.64+0x90], R3 ;  /* 0x000090030600d986 */ /* 0x0001e2000c101124 */
[----:B------:R-:W-:Y:S05]  /*ac90*/  @P1 BRA `(.L_x_438) ;  /* 0x00000000000c1947 */ /* 0x000fea0003800000 */
[----:B------:R-:W0:Y:S02]  /*aca0*/  LDG.E.U8 R16, desc[UR36][R4.64+0x91] ;  /* 0x0000912404107981 */ /* 0x000e24000c1e1100 */
[----:B0-----:R-:W-:-:S05]  /*acb0*/  PRMT R3, R16, 0x8880, RZ ;  /* 0x0000888010037816 */ /* 0x001fca00000000ff */
[----:B------:R-:W-:-:S07]  /*acc0*/  IMAD R2, R3, R18, RZ ;  /* 0x0000001203027224 */ /* 0x000fce00078e02ff */
.L_x_438:
[----:B------:R-:W-:Y:S05]  /*acd0*/  BSYNC B1 ;  /* 0x0000000000017941 */ /* 0x000fea0003800000 */
.L_x_437:
        /* <DEDUP_REMOVED lines=11> */
.L_x_440:
[----:B------:R-:W-:Y:S05]  /*ad90*/  BSYNC B1 ;  /* 0x0000000000017941 */ /* 0x000fea0003800000 */
.L_x_439:
[----:B0-----:R-:W-:Y:S01]  /*ada0*/  @!P4 IMAD R3, R98, R17, R2 ;  /* 0x000000116203c224 */ /* 0x001fe200078e0202 */
[----:B------:R-:W-:Y:S04]  /*adb0*/  BSSY B1, `(.L_x_441) ;  /* 0x0000006000017945 */ /* 0x000fe80003800000 */
[----:B------:R0:W-:Y:S01]  /*adc0*/  @!P4 STG.E.U8 desc[UR36][R8.64+0x90], R3 ;  /* 0x000090030800c986 */ /* 0x0001e2000c101124 */
[----:B------:R-:W-:Y:S05]  /*add0*/  @P3 BRA `(.L_x_442) ;  /* 0x00000000000c3947 */ /* 0x000fea0003800000 */
[----:B------:R-:W0:Y:S02]  /*ade0*/  LDG.E.U8 R16, desc[UR36][R152.64+0x91] ;  /* 0x0000912498107981 */ /* 0x000e24000c1e1100 */
[----:B0-----:R-:W-:-:S05]  /*adf0*/  PRMT R3, R16, 0x8880, RZ ;  /* 0x0000888010037816 */ /* 0x001fca00000000ff */
[----:B------:R-:W-:-:S07]  /*ae00*/  IMAD R2, R3, R18, RZ ;  /* 0x0000001203027224 */ /* 0x000fce00078e02ff */
.L_x_442:
[----:B------:R-:W-:Y:S05]  /*ae10*/  BSYNC B1 ;  /* 0x0000000000017941 */ /* 0x000fea0003800000 */
.L_x_441:
[----:B------:R-:W-:Y:S01]  /*ae20*/  @!P3 IMAD R99, R99, R17, R2 ;  /* 0x000000116363b224 */ /* 0x000fe200078e0202 */
[----:B------:R-:W-:Y:S04]  /*ae30*/  BSSY B1, `(.L_x_443) ;  /* 0x0000006000017945 */ /* 0x000fe80003800000 */
[----:B------:R0:W-:Y:S01]  /*ae40*/  @!P3 STG.E.U8 desc[UR36][R8.64+0x91], R99 ;  /* 0x000091630800b986 */ /* 0x0001e2000c101124 */
[----:B------:R-:W-:Y:S05]  /*ae50*/  @P5 BRA `(.L_x_444) ;  /* 0x00000000000c5947 */ /* 0x000fea0003800000 */
[----:B------:R-:W0:Y:S02]  /*ae60*/  LDG.E.U8 R16, desc[UR36][R4.64+0x98] ;  /* 0x0000982404107981 */ /* 0x000e24000c1e1100 */
[----:B0-----:R-:W-:-:S05]  /*ae70*/  PRMT R3, R16, 0x8880, RZ ;  /* 0x0000888010037816 */ /* 0x001fca00000000ff */
[----:B------:R-:W-:-:S07]  /*ae80*/  IMAD R2, R3, R18, RZ ;  /* 0x0000001203027224 */ /* 0x000fce00078e02ff */
.L_x_444:
[----:B------:R-:W-:Y:S05]  /*ae90*/  BSYNC B1 ;  /* 0x0000000000017941 */ /* 0x000fea0003800000 */
.L_x_443:
[----:B0-----:R-:W-:Y:S01]  /*aea0*/  @!P5 IMAD R3, R100, R17, R2 ;  /* 0x000000116403d224 */ /* 0x001fe200078e0202 */
[----:B------:R-:W-:Y:S04]  /*aeb0*/  BSSY B1, `(.L_x_445) ;  /* 0x0000006000017945 */ /* 0x000fe80003800000 */
[----:B------:R0:W-:Y:S01]  /*aec0*/  @!P5 STG.E.U8 desc[UR36][R6.64+0x98], R3 ;  /* 0x000098030600d986 */ /* 0x0001e2000c101124 */
[----:B------:R-:W-:Y:S05]  /*aed0*/  @P1 BRA `(.L_x_446) ;  /* 0x00000000000c1947 */ /* 0x000fea0003800000 */
[----:B------:R-:W0:Y:S02]  /*aee0*/  LDG.E.U8 R16, desc[UR36][R4.64+0x99] ;  /* 0x0000992404107981 */ /* 0x000e24000c1e1100 */
[----:B0-----:R-:W-:-:S05]  /*aef0*/  PRMT R3, R16, 0x8880, RZ ;  /* 0x0000888010037816 */ /* 0x001fca00000000ff */
[----:B------:R-:W-:-:S07]  /*af00*/  IMAD R2, R3, R18, RZ ;  /* 0x0000001203027224 */ /* 0x000fce00078e02ff */
.L_x_446:
[----:B------:R-:W-:Y:S05]  /*af10*/  BSYNC B1 ;  /* 0x0000000000017941 */ /* 0x000fea0003800000 */
.L_x_445:
        /* <DEDUP_REMOVED lines=11> */
.L_x_448:
[----:B------:R-:W-:Y:S05]  /*afd0*/  BSYNC B1 ;  /* 0x0000000000017941 */ /* 0x000fea0003800000 */
.L_x_447:
[----:B0-----:R-:W-:Y:S01]  /*afe0*/  @!P4 IMAD R3, R102, R17, R2 ;  /* 0x000000116603c224 */ /* 0x001fe200078e0202 */
[----:B------:R-:W-:Y:S04]  /*aff0*/  BSSY B1, `(.L_x_449) ;  /* 0x0000006000017945 */ /* 0x000fe80003800000 */
[----:B------:R0:W-:Y:S01]  /*b000*/  @!P4 STG.E.U8 desc[UR36][R8.64+0x98], R3 ;  /* 0x000098030800c986 */ /* 0x0001e2000c101124 */
[----:B------:R-:W-:Y:S05]  /*b010*/  @P3 BRA `(.L_x_450) ;  /* 0x00000000000c3947 */ /* 0x000fea0003800000 */
[----:B------:R-:W0:Y:S02]  /*b020*/  LDG.E.U8 R16, desc[UR36][R152.64+0x99] ;  /* 0x0000992498107981 */ /* 0x000e24000c1e1100 */
[----:B0-----:R-:W-:-:S05]  /*b030*/  PRMT R3, R16, 0x8880, RZ ;  /* 0x0000888010037816 */ /* 0x001fca00000000ff */
[----:B------:R-:W-:-:S07]  /*b040*/  IMAD R2, R3, R18, RZ ;  /* 0x0000001203027224 */ /* 0x000fce00078e02ff */
.L_x_450:
[----:B------:R-:W-:Y:S05]  /*b050*/  BSYNC B1 ;  /* 0x0000000000017941 */ /* 0x000fea0003800000 */
.L_x_449:
[----:B------:R-:W-:Y:S01]  /*b060*/  @!P3 IMAD R103, R103, R17, R2 ;  /* 0x000000116767b224 */ /* 0x000fe200078e0202 */
[----:B------:R-:W-:Y:S04]  /*b070*/  BSSY B1, `(.L_x_451) ;  /* 0x0000006000017945 */ /* 0x000fe80003800000 */
[----:B------:R0:W-:Y:S01]  /*b080*/  @!P3 STG.E.U8 desc[UR36][R8.64+0x99], R103 ;  /* 0x000099670800b986 */ /* 0x0001e2000c101124 */
[----:B------:R-:W-:Y:S05]  /*b090*/  @P5 BRA `(.L_x_452) ;  /* 0x00000000000c5947 */ /* 0x000fea0003800000 */
[----:B------:R-:W0:Y:S02]  /*b0a0*/  LDG.E.U8 R16, desc[UR36][R4.64+0xa0] ;  /* 0x0000a02404107981 */ /* 0x000e24000c1e1100 */
[----:B0-----:R-:W-:-:S05]  /*b0b0*/  PRMT R3, R16, 0x8880, RZ ;  /* 0x0000888010037816 */ /* 0x001fca00000000ff */
[----:B------:R-:W-:-:S07]  /*b0c0*/  IMAD R2, R3, R18, RZ ;  /* 0x0000001203027224 */ /* 0x000fce00078e02ff */
.L_x_452:
[----:B------:R-:W-:Y:S05]  /*b0d0*/  BSYNC B1 ;  /* 0x0000000000017941 */ /* 0x000fea0003800000 */
.L_x_451:
[----:B0-----:R-:W-:Y:S01]  /*b0e0*/  @!P5 IMAD R3, R104, R17, R2 ;  /* 0x000000116803d224 */ /* 0x001fe200078e0202 */
[----:B------:R-:W-:Y:S04]  /*b0f0*/  BSSY B1, `(.L_x_453) ;  /* 0x0000006000017945 */ /* 0x000fe80003800000 */
[----:B------:R0:W-:Y:S01]  /*b100*/  @!P5 STG.E.U8 desc[UR36][R6.64+0xa0], R3 ;  /* 0x0000a0030600d986 */ /* 0x0001e2000c101124 */
[----:B------:R-:W-:Y:S05]  /*b110*/  @P1 BRA `(.L_x_454) ;  /* 0x00000000000c1947 */ /* 0x000fea0003800000 */
[----:B------:R-:W0:Y:S02]  /*b120*/  LDG.E.U8 R16, desc[UR36][R4.64+0xa1] ;  /* 0x0000a12404107981 */ /* 0x000e24000c1e1100 */
[----:B0-----:R-:W-:-:S05]  /*b130*/  PRMT R3, R16, 0x8880, RZ ;  /* 0x0000888010037816 */ /* 0x001fca00000000ff */
[----:B------:R-:W-:-:S07]  /*b140*/  IMAD R2, R3, R18, RZ ;  /* 0x0000001203027224 */ /* 0x000fce00078e02ff */
.L_x_454:
[----:B------:R-:W-:Y:S05]  /*b150*/  BSYNC B1 ;  /* 0x0000000000017941 */ /* 0x000fea0003800000 */
.L_x_453:
        /* <DEDUP_REMOVED lines=11> */
.L_x_456:
[----:B------:R-:W-:Y:S05]  /*b210*/  BSYNC B1 ;  /* 0x0000000000017941 */ /* 0x000fea0003800000 */
.L_x_455:
[----:B0-----:R-:W-:Y:S01]  /*b220*/  @!P4 IMAD R3, R106, R17, R2 ;  /* 0x000000116a03c224 */ /* 0x001fe200078e0202 */
[----:B------:R-:W-:Y:S04]  /*b230*/  BSSY B1, `(.L_x_457) ;  /* 0x0000006000017945 */ /* 0x000fe80003800000 */
[----:B------:R0:W-:Y:S01]  /*b240*/  @!P4 STG.E.U8 desc[UR36][R8.64+0xa0], R3 ;  /* 0x0000a0030800c986 */ /* 0x0001e2000c101124 */
[----:B------:R-:W-:Y:S05]  /*b250*/  @P3 BRA `(.L_x_458) ;  /* 0x00000000000c3947 */ /* 0x000fea0003800000 */
[----:B------:R-:W0:Y:S02]  /*b260*/  LDG.E.U8 R16, desc[UR36][R152.64+0xa1] ;  /* 0x0000a12498107981 */ /* 0x000e24000c1e1100 */
[----:B0-----:R-:W-:-:S05]  /*b270*/  PRMT R3, R16, 0x8880, RZ ;  /* 0x0000888010037816 */ /* 0x001fca00000000ff */
[----:B------:R-:W-:-:S07]  /*b280*/  IMAD R2, R3, R18, RZ ;  /* 0x0000001203027224 */ /* 0x000fce00078e02ff */
.L_x_458:
[----:B------:R-:W-:Y:S05]  /*b290*/  BSYNC B1 ;  /* 0x0000000000017941 */ /* 0x000fea0003800000 */
.L_x_457:
[----:B------:R-:W-:Y:S01]  /*b2a0*/  @!P3 IMAD R107, R107, R17, R2 ;  /* 0x000000116b6bb224 */ /* 0x000fe200078e0202 */
[----:B------:R-:W-:Y:S04]  /*b2b0*/  BSSY B1, `(.L_x_459) ;  /* 0x0000006000017945 */ /* 0x000fe80003800000 */
[----:B------:R0:W-:Y:S01]  /*b2c0*/  @!P3 STG.E.U8 desc[UR36][R8.64+0xa1], R107 ;  /* 0x0000a16b0800b986 */ /* 0x0001e2000c101124 */
[----:B------:R-:W-:Y:S05]  /*b2d0*/  @P5 BRA `(.L_x_460) ;  /* 0x00000000000c5947 */ /* 0x000fea0003800000 */
[----:B------:R-:W0:Y:S02]  /*b2e0*/  LDG.E.U8 R16, desc[UR36][R4.64+0xa8] ;  /* 0x0000a82404107981 */ /* 0x000e24000c1e1100 */
[----:B0-----:R-:W-:-:S05]  /*b2f0*/  PRMT R3, R16, 0x8880, RZ ;  /* 0x0000888010037816 */ /* 0x001fca00000000ff */
[----:B------:R-:W-:-:S07]  /*b300*/  IMAD R2, R3, R18, RZ ;  /* 0x0000001203027224 */ /* 0x000fce00078e02ff */
.L_x_460:
[----:B------:R-:W-:Y:S05]  /*b310*/  BSYNC B1 ;  /* 0x0000000000017941 */ /* 0x000fea0003800000 */
.L_x_459:
[----:B0-----:R-:W-:Y:S01]  /*b320*/  @!P5 IMAD R3, R108, R17, R2 ;  /* 0x000000116c03d224 */ /* 0x001fe200078e0202 */
[----:B------:R-:W-:Y:S04]  /*b330*/  BSSY B1, `(.L_x_461) ;  /* 0x0000006000017945 */ /* 0x000fe80003800000 */
[----:B------:R0:W-:Y:S01]  /*b340*/  @!P5 STG.E.U8 desc[UR36][R6.64+0xa8], R3 ;  /* 0x0000a8030600d986 */ /* 0x0001e2000c101124 */
[----:B------:R-:W-:Y:S05]  /*b350*/  @P1 BRA `(.L_x_462) ;  /* 0x00000000000c1947 */ /* 0x000fea0003800000 */
[----:B------:R-:W0:Y:S02]  /*b360*/  LDG.E.U8 R16, desc[UR36][R4.64+0xa9] ;  /* 0x0000a92404107981 */ /* 0x000e24000c1e1100 */
[----:B0-----:R-:W-:-:S05]  /*b370*/  PRMT R3, R16, 0x8880, RZ ;  /* 0x0000888010037816 */ /* 0x001fca00000000ff */
[----:B------:R-:W-:-:S07]  /*b380*/  IMAD R2, R3, R18, RZ ;  /* 0x0000001203027224 */ /* 0x000fce00078e02ff */
.L_x_462:
[----:B------:R-:W-:Y:S05]  /*b390*/  BSYNC B1 ;  /* 0x0000000000017941 */ /* 0x000fea0003800000 */
.L_x_461:
        /* <DEDUP_REMOVED lines=11> */
.L_x_464:
[----:B------:R-:W-:Y:S05]  /*b450*/  BSYNC B1 ;  /* 0x0000000000017941 */ /* 0x000fea0003800000 */
.L_x_463:
[----:B0-----:R-:W-:Y:S01]  /*b460*/  @!P4 IMAD R3, R110, R17, R2 ;  /* 0x000000116e03c224 */ /* 0x001fe200078e0202 */
[----:B------:R-:W-:Y:S04]  /*b470*/  BSSY B1, `(.L_x_465) ;  /* 0x0000006000017945 */ /* 0x000fe80003800000 */
[----:B------:R0:W-:Y:S01]  /*b480*/  @!P4 STG.E.U8 desc[UR36][R8.64+0xa8], R3 ;  /* 0x0000a8030800c986 */ /* 0x0001e2000c101124 */
[----:B------:R-:W-:Y:S05]  /*b490*/  @P3 BRA `(.L_x_466) ;  /* 0x00000000000c3947 */ /* 0x000fea0003800000 */
[----:B------:R-:W0:Y:S02]  /*b4a0*/  LDG.E.U8 R16, desc[UR36][R152.64+0xa9] ;  /* 0x0000a92498107981 */ /* 0x000e24000c1e1100 */
[----:B0-----:R-:W-:-:S05]  /*b4b0*/  PRMT R3, R16, 0x8880, RZ ;  /* 0x0000888010037816 */ /* 0x001fca00000000ff */
[----:B------:R-:W-:-:S07]  /*b4c0*/  IMAD R2, R3, R18, RZ ;  /* 0x0000001203027224 */ /* 0x000fce00078e02ff */
.L_x_466:
[----:B------:R-:W-:Y:S05]  /*b4d0*/  BSYNC B1 ;  /* 0x0000000000017941 */ /* 0x000fea0003800000 */
.L_x_465:
[----:B------:R-:W-:Y:S01]  /*b4e0*/  @!P3 IMAD R111, R111, R17, R2 ;  /* 0x000000116f6fb224 */ /* 0x000fe200078e0202 */
[----:B------:R-:W-:Y:S04]  /*b4f0*/  BSSY B1, `(.L_x_467) ;  /* 0x0000006000017945 */ /* 0x000fe80003800000 */
[----:B------:R0:W-:Y:S01]  /*b500*/  @!P3 STG.E.U8 desc[UR36][R8.64+0xa9], R111 ;  /* 0x0000a96f0800b986 */ /* 0x0001e2000c101124 */
[----:B------:R-:W-:Y:S05]  /*b510*/  @P5 BRA `(.L_x_468) ;  /* 0x00000000000c5947 */ /* 0x000fea0003800000 */
[----:B------:R-:W0:Y:S02]  /*b520*/  LDG.E.U8 R16, desc[UR36][R4.64+0xb0] ;  /* 0x0000b02404107981 */ /* 0x000e24000c1e1100 */
[----:B0-----:R-:W-:-:S05]  /*b530*/  PRMT R3, R16, 0x8880, RZ ;  /* 0x0000888010037816 */ /* 0x001fca00000000ff */
[----:B------:R-:W-:-:S07]  /*b540*/  IMAD R2, R3, R18, RZ ;  /* 0x0000001203027224 */ /* 0x000fce00078e02ff */
.L_x_468:
[----:B------:R-:W-:Y:S05]  /*b550*/  BSYNC B1 ;  /* 0x0000000000017941 */ /* 0x000fea0003800000 */
.L_x_467:
[----:B0-----:R-:W-:Y:S01]  /*b560*/  @!P5 IMAD R3, R112, R17, R2 ;  /* 0x000000117003d224 */ /* 0x001fe200078e0202 */
[----:B------:R-:W-:Y:S04]  /*b570*/  BSSY B1, `(.L_x_469) ;  /* 0x0000006000017945 */ /* 0x000fe80003800000 */
[----:B------:R0:W-:Y:S01]  /*b580*/  @!P5 STG.E.U8 desc[UR36][R6.64+0xb0], R3 ;  /* 0x0000b0030600d986 */ /* 0x0001e2000c101124 */
[----:B------:R-:W-:Y:S05]  /*b590*/  @P1 BRA `(.L_x_470) ;  /* 0x00000000000c1947 */ /* 0x000fea0003800000 */
[----:B------:R-:W0:Y:S02]  /*b5a0*/  LDG.E.U8 R16, desc[UR36][R4.64+0xb1] ;  /* 0x0000b12404107981 */ /* 0x000e24000c1e1100 */
[----:B0-----:R-:W-:-:S05]  /*b5b0*/  PRMT R3, R16, 0x8880, RZ ;  /* 0x0000888010037816 */ /* 0x001fca00000000ff */
[----:B------:R-:W-:-:S07]  /*b5c0*/  IMAD R2, R3, R18, RZ ;  /* 0x0000001203027224 */ /* 0x000fce00078e02ff */
.L_x_470:
[----:B------:R-:W-:Y:S05]  /*b5d0*/  BSYNC B1 ;  /* 0x0000000000017941 */ /* 0x000fea0003800000 */
.L_x_469:
        /* <DEDUP_REMOVED lines=11> */
.L_x_472:
[----:B------:R-:W-:Y:S05]  /*b690*/  BSYNC B1 ;  /* 0x0000000000017941 */ /* 0x000fea0003800000 */
.L_x_471:
[----:B0-----:R-:W-:Y:S01]  /*b6a0*/  @!P4 IMAD R3, R114, R17, R2 ;  /* 0x000000117203c224 */ /* 0x001fe200078e0202 */
[----:B------:R-:W-:Y:S04]  /*b6b0*/  BSSY B1, `(.L_x_473) ;  /* 0x0000006000017945 */ /* 0x000fe80003800000 */
[----:B------:R0:W-:Y:S01]  /*b6c0*/  @!P4 STG.E.U8 desc[UR36][R8.64+0xb0], R3 ;  /* 0x0000b0030800c986 */ /* 0x0001e2000c101124 */
[----:B------:R-:W-:Y:S05]  /*b6d0*/  @P3 BRA `(.L_x_474) ;  /* 0x00000000000c3947 */ /* 0x000fea0003800000 */
[----:B------:R-:W0:Y:S02]  /*b6e0*/  LDG.E.U8 R16, desc[UR36][R152.64+0xb1] ;  /* 0x0000b12498107981 */ /* 0x000e24000c1e1100 */
[----:B0-----:R-:W-:-:S05]  /*b6f0*/  PRMT R3, R16, 0x8880, RZ ;  /* 0x0000888010037816 */ /* 0x001fca00000000ff */
[----:B------:R-:W-:-:S07]  /*b700*/  IMAD R2, R3, R18, RZ ;  /* 0x0000001203027224 */ /* 0x000fce00078e02ff */
.L_x_474:
[----:B------:R-:W-:Y:S05]  /*b710*/  BSYNC B1 ;  /* 0x0000000000017941 */ /* 0x000fea0003800000 */
.L_x_473:
[----:B------:R-:W-:Y:S01]  /*b720*/  @!P3 IMAD R115, R115, R17, R2 ;  /* 0x000000117373b224 */ /* 0x000fe200078e0202 */
[----:B------:R-:W-:Y:S04]  /*b730*/  BSSY B1, `(.L_x_475) ;  /* 0x0000006000017945 */ /* 0x000fe80003800000 */
[----:B------:R0:W-:Y:S01]  /*b740*/  @!P3 STG.E.U8 desc[UR36][R8.64+0xb1], R115 ;  /* 0x0000b1730800b986 */ /* 0x0001e2000c101124 */
[----:B------:R-:W-:Y:S05]  /*b750*/  @P5 BRA `(.L_x_476) ;  /* 0x00000000000c5947 */ /* 0x000fea0003800000 */
[----:B------:R-:W0:Y:S02]  /*b760*/  LDG.E.U8 R16, desc[UR36][R4.64+0xb8] ;  /* 0x0000b82404107981 */ /* 0x000e24000c1e1100 */
[----:B0-----:R-:W-:-:S05]  /*b770*/  PRMT R3, R16, 0x8880, RZ ;  /* 0x0000888010037816 */ /* 0x001fca00000000ff */
[----:B------:R-:W-:-:S07]  /*b780*/  IMAD R2, R3, R18, RZ ;  /* 0x0000001203027224 */ /* 0x000fce00078e02ff */
.L_x_476:
[----:B------:R-:W-:Y:S05]  /*b790*/  BSYNC B1 ;  /* 0x0000000000017941 */ /* 0x000fea0003800000 */
.L_x_475:
[----:B0-----:R-:W-:Y:S01]  /*b7a0*/  @!P5 IMAD R3, R116, R17, R2 ;  /* 0x000000117403d224 */ /* 0x001fe200078e0202 */
[----:B------:R-:W-:Y:S04]  /*b7b0*/  BSSY B1, `(.L_x_477) ;  /* 0x0000006000017945 */ /* 0x000fe80003800000 */
[----:B------:R0:W-:Y:S01]  /*b7c0*/  @!P5 STG.E.U8 desc[UR36][R6.64+0xb8], R3 ;  /* 0x0000b8030600d986 */ /* 0x0001e2000c101124 */
[----:B------:R-:W-:Y:S05]  /*b7d0*/  @P1 BRA `(.L_x_478) ;  /* 0x00000000000c1947 */ /* 0x000fea0003800000 */
[----:B------:R-:W0:Y:S02]  /*b7e0*/  LDG.E.U8 R16, desc[UR36][R4.64+0xb9] ;  /* 0x0000b92404107981 */ /* 0x000e24000c1e1100 */
[----:B0-----:R-:W-:-:S05]  /*b7f0*/  PRMT R3, R16, 0x8880, RZ ;  /* 0x0000888010037816 */ /* 0x001fca00000000ff */
[----:B------:R-:W-:-:S07]  /*b800*/  IMAD R2, R3, R18, RZ ;  /* 0x0000001203027224 */ /* 0x000fce00078e02ff */
.L_x_478:
[----:B------:R-:W-:Y:S05]  /*b810*/  BSYNC B1 ;  /* 0x0000000000017941 */ /* 0x000fea0003800000 */
.L_x_477:
        /* <DEDUP_REMOVED lines=11> */
.L_x_480:
[----:B------:R-:W-:Y:S05]  /*b8d0*/  BSYNC B1 ;  /* 0x0000000000017941 */ /* 0x000fea0003800000 */
.L_x_479:
[----:B0-----:R-:W-:Y:S01]  /*b8e0*/  @!P4 IMAD R3, R118, R17, R2 ;  /* 0x000000117603c224 */ /* 0x001fe200078e0202 */
[----:B------:R-:W-:Y:S04]  /*b8f0*/  BSSY B1, `(.L_x_481) ;  /* 0x0000006000017945 */ /* 0x000fe80003800000 */
[----:B------:R0:W-:Y:S01]  /*b900*/  @!P4 STG.E.U8 desc[UR36][R8.64+0xb8], R3 ;  /* 0x0000b8030800c986 */ /* 0x0001e2000c101124 */
[----:B------:R-:W-:Y:S05]  /*b910*/  @P3 BRA `(.L_x_482) ;  /* 0x00000000000c3947 */ /* 0x000fea0003800000 */
[----:B------:R-:W0:Y:S02]  /*b920*/  LDG.E.U8 R16, desc[UR36][R152.64+0xb9] ;  /* 0x0000b92498107981 */ /* 0x000e24000c1e1100 */
[----:B0-----:R-:W-:-:S05]  /*b930*/  PRMT R3, R16, 0x8880, RZ ;  /* 0x0000888010037816 */ /* 0x001fca00000000ff */
[----:B------:R-:W-:-:S07]  /*b940*/  IMAD R2, R3, R18, RZ ;  /* 0x0000001203027224 */ /* 0x000fce00078e02ff */
.L_x_482:
[----:B------:R-:W-:Y:S05]  /*b950*/  BSYNC B1 ;  /* 0x0000000000017941 */ /* 0x000fea0003800000 */
.L_x_481:
[----:B------:R-:W-:Y:S01]  /*b960*/  @!P3 IMAD R119, R119, R17, R2 ;  /* 0x000000117777b224 */ /* 0x000fe200078e0202 */
[----:B------:R-:W-:Y:S04]  /*b970*/  BSSY B1, `(.L_x_483) ;  /* 0x0000006000017945 */ /* 0x000fe80003800000 */
[----:B------:R0:W-:Y:S01]  /*b980*/  @!P3 STG.E.U8 desc[UR36][R8.64+0xb9], R119 ;  /* 0x0000b9770800b986 */ /* 0x0001e2000c101124 */
[----:B------:R-:W-:Y:S05]  /*b990*/  @P5 BRA `(.L_x_484) ;  /* 0x00000000000c5947 */ /* 0x000fea0003800000 */
[----:B------:R-:W0:Y:S02]  /*b9a0*/  LDG.E.U8 R16, desc[UR36][R4.64+0xc0] ;  /* 0x0000c02404107981 */ /* 0x000e24000c1e1100 */
[----:B0-----:R-:W-:-:S05]  /*b9b0*/  PRMT R3, R16, 0x8880, RZ ;  /* 0x0000888010037816 */ /* 0x001fca00000000ff */
[----:B------:R-:W-:-:S07]  /*b9c0*/  IMAD R2, R3, R18, RZ ;  /* 0x0000001203027224 */ /* 0x000fce00078e02ff */
.L_x_484:
[----:B------:R-:W-:Y:S05]  /*b9d0*/  BSYNC B1 ;  /* 0x0000000000017941 */ /* 0x000fea0003800000 */
.L_x_483:
[----:B0-----:R-:W-:Y:S01]  /*b9e0*/  @!P5 IMAD R3, R120, R17, R2 ;  /* 0x000000117803d224 */ /* 0x001fe200078e0202 */
[----:B------:R-:W-:Y:S04]  /*b9f0*/  BSSY B1, `(.L_x_485) ;  /* 0x0000006000017945 */ /* 0x000fe80003800000 */
[----:B------:R0:W-:Y:S01]  /*ba00*/  @!P5 STG.E.U8 desc[UR36][R6.64+0xc0], R3 ;  /* 0x0000c0030600d986 */ /* 0x0001e2000c101124 */
[----:B------:R-:W-:Y:S05]  /*ba10*/  @P1 BRA `(.L_x_486) ;  /* 0x00000000000c1947 */ /* 0x000fea0003800000 */
[----:B------:R-:W0:Y:S02]  /*ba20*/  LDG.E.U8 R16, desc[UR36][R4.64+0xc1] ;  /* 0x0000c12404107981 */ /* 0x000e24000c1e1100 */
[----:B0-----:R-:W-:-:S05]  /*ba30*/  PRMT R3, R16, 0x8880, RZ ;  /* 0x0000888010037816 */ /* 0x001fca00000000ff */
[----:B------:R-:W-:-:S07]  /*ba40*/  IMAD R2, R3, R18, RZ ;  /* 0x0000001203027224 */ /* 0x000fce00078e02ff */
.L_x_486:
[----:B------:R-:W-:Y:S05]  /*ba50*/  BSYNC B1 ;  /* 0x0000000000017941 */ /* 0x000fea0003800000 */
.L_x_485:
        /* <DEDUP_REMOVED lines=11> */
.L_x_488:
[----:B------:R-:W-:Y:S05]  /*bb10*/  BSYNC B1 ;  /* 0x0000000000017941 */ /* 0x000fea0003800000 */
.L_x_487:
[----:B0-----:R-:W-:Y:S01]  /*bb20*/  @!P4 IMAD R3, R122, R17, R2 ;  /* 0x000000117a03c224 */ /* 0x001fe200078e0202 */
[----:B------:R-:W-:Y:S04]  /*bb30*/  BSSY B1, `(.L_x_489) ;  /* 0x0000006000017945 */ /* 0x000fe80003800000 */
[----:B------:R0:W-:Y:S01]  /*bb40*/  @!P4 STG.E.U8 desc[UR36][R8.64+0xc0], R3 ;  /* 0x0000c0030800c986 */ /* 0x0001e2000c101124 */
[----:B------:R-:W-:Y:S05]  /*bb50*/  @P3 BRA `(.L_x_490) ;  /* 0x00000000000c3947 */ /* 0x000fea0003800000 */
[----:B------:R-:W0:Y:S02]  /*bb60*/  LDG.E.U8 R16, desc[UR36][R152.64+0xc1] ;  /* 0x0000c12498107981 */ /* 0x000e24000c1e1100 */
[----:B0-----:R-:W-:-:S05]  /*bb70*/  PRMT R3, R16, 0x8880, RZ ;  /* 0x0000888010037816 */ /* 0x001fca00000000ff */
[----:B------:R-:W-:-:S07]  /*bb80*/  IMAD R2, R3, R18, RZ ;  /* 0x0000001203027224 */ /* 0x000fce00078e02ff */
.L_x_490:
[----:B------:R-:W-:Y:S05]  /*bb90*/  BSYNC B1 ;  /* 0x0000000000017941 */ /* 0x000fea0003800000 */
.L_x_489:
[----:B------:R-:W-:Y:S01]  /*bba0*/  @!P3 IMAD R123, R123, R17, R2 ;  /* 0x000000117b7bb224 */ /* 0x000fe200078e0202 */
[----:B------:R-:W-:Y:S04]  /*bbb0*/  BSSY B1, `(.L_x_491) ;  /* 0x0000006000017945 */ /* 0x000fe80003800000 */
[----:B------:R0:W-:Y:S01]  /*bbc0*/  @!P3 STG.E.U8 desc[UR36][R8.64+0xc1], R123 ;  /* 0x0000c17b0800b986 */ /* 0x0001e2000c101124 */
[----:B------:R-:W-:Y:S05]  /*bbd0*/  @P5 BRA `(.L_x_492) ;  /* 0x00000000000c5947 */ /* 0x000fea0003800000 */
[----:B------:R-:W0:Y:S02]  /*bbe0*/  LDG.E.U8 R16, desc[UR36][R4.64+0xc8] ;  /* 0x0000c82404107981 */ /* 0x000e24000c1e1100 */
[----:B0-----:R-:W-:-:S05]  /*bbf0*/  PRMT R3, R16, 0x8880, RZ ;  /* 0x0000888010037816 */ /* 0x001fca00000000ff */
[----:B------:R-:W-:-:S07]  /*bc00*/  IMAD R2, R3, R18, RZ ;  /* 0x0000001203027224 */ /* 0x000fce00078e02ff */
.L_x_492:
[----:B------:R-:W-:Y:S05]  /*bc10*/  BSYNC B1 ;  /* 0x0000000000017941 */ /* 0x000fea0003800000 */
.L_x_491:
[----:B0-----:R-:W-:Y:S01]  /*bc20*/  @!P5 IMAD R3, R124, R17, R2 ;  /* 0x000000117c03d224 */ /* 0x001fe200078e0202 */
[----:B------:R-:W-:Y:S04]  /*bc30*/  BSSY B1, `(.L_x_493) ;  /* 0x0000006000017945 */ /* 0x000fe80003800000 */
[----:B------:R0:W-:Y:S01]  /*bc40*/  @!P5 STG.E.U8 desc[UR36][R6.64+0xc8], R3 ;  /* 0x0000c8030600d986 */ /* 0x0001e2000c101124 */
[----:B------:R-:W-:Y:S05]  /*bc50*/  @P1 BRA `(.L_x_494) ;  /* 0x00000000000c1947 */ /* 0x000fea0003800000 */
[----:B------:R-:W0:Y:S02]  /*bc60*/  LDG.E.U8 R16, desc[UR36][R4.64+0xc9] ;  /* 0x0000c92404107981 */ /* 0x000e24000c1e1100 */
[----:B0-----:R-:W-:-:S05]  /*bc70*/  PRMT R3, R16, 0x8880, RZ ;  /* 0x0000888010037816 */ /* 0x001fca00000000ff */
[----:B------:R-:W-:-:S07]  /*bc80*/  IMAD R2, R3, R18, RZ ;  /* 0x0000001203027224 */ /* 0x000fce00078e02ff */
.L_x_494:
[----:B------:R-:W-:Y:S05]  /*bc90*/  BSYNC B1 ;  /* 0x0000000000017941 */ /* 0x000fea0003800000 */
.L_x_493:
        /* <DEDUP_REMOVED lines=11> */
.L_x_496:
[----:B------:R-:W-:Y:S05]  /*bd50*/  BSYNC B1 ;  /* 0x0000000000017941 */ /* 0x000fea0003800000 */
.L_x_495:
[----:B0-----:R-:W-:Y:S01]  /*bd60*/  @!P4 IMAD R3, R126, R17, R2 ;  /* 0x000000117e03c224 */ /* 0x001fe200078e0202 */
[----:B------:R-:W-:Y:S04]  /*bd70*/  BSSY B1, `(.L_x_497) ;  /* 0x0000006000017945 */ /* 0x000fe80003800000 */
[----:B------:R0:W-:Y:S01]  /*bd80*/  @!P4 STG.E.U8 desc[UR36][R8.64+0xc8], R3 ;  /* 0x0000c8030800c986 */ /* 0x0001e2000c101124 */
[----:B------:R-:W-:Y:S05]  /*bd90*/  @P3 BRA `(.L_x_498) ;  /* 0x00000000000c3947 */ /* 0x000fea0003800000 */
[----:B------:R-:W0:Y:S02]  /*bda0*/  LDG.E.U8 R16, desc[UR36][R152.64+0xc9] ;  /* 0x0000c92498107981 */ /* 0x000e24000c1e1100 */
[----:B0-----:R-:W-:-:S05]  /*bdb0*/  PRMT R3, R16, 0x8880, RZ ;  /* 0x0000888010037816 */ /* 0x001fca00000000ff */
[----:B------:R-:W-:-:S07]  /*bdc0*/  IMAD R2, R3, R18, RZ ;  /* 0x0000001203027224 */ /* 0x000fce00078e02ff */
.L_x_498:
[----:B------:R-:W-:Y:S05]  /*bdd0*/  BSYNC B1 ;  /* 0x0000000000017941 */ /* 0x000fea0003800000 */
.L_x_497:
[----:B------:R-:W-:Y:S01]  /*bde0*/  @!P3 IMAD R127, R127, R17, R2 ;  /* 0x000000117f7fb224 */ /* 0x000fe200078e0202 */
[----:B------:R-:W-:Y:S04]  /*bdf0*/  BSSY B1, `(.L_x_499) ;  /* 0x0000006000017945 */ /* 0x000fe80003800000 */
[----:B------:R0:W-:Y:S01]  /*be00*/  @!P3 STG.E.U8 desc[UR36][R8.64+0xc9], R127 ;  /* 0x0000c97f0800b986 */ /* 0x0001e2000c101124 */
[----:B------:R-:W-:Y:S05]  /*be10*/  @P5 BRA `(.L_x_500) ;  /* 0x00000000000c5947 */ /* 0x000fea0003800000 */
[----:B------:R-:W0:Y:S02]  /*be20*/  LDG.E.U8 R16, desc[UR36][R4.64+0xd0] ;  /* 0x0000d02404107981 */ /* 0x000e24000c1e1100 */
[----:B0-----:R-:W-:-:S05]  /*be30*/  PRMT R3, R16, 0x8880, RZ ;  /* 0x0000888010037816 */ /* 0x001fca00000000ff */
[----:B------:R-:W-:-:S07]  /*be40*/  IMAD R2, R3, R18, RZ ;  /* 0x0000001203027224 */ /* 0x000fce00078e02ff */
.L_x_500:
[----:B------:R-:W-:Y:S05]  /*be50*/  BSYNC B1 ;  /* 0x0000000000017941 */ /* 0x000fea0003800000 */
.L_x_499:
[----:B0-----:R-:W-:Y:S01]  /*be60*/  @!P5 IMAD R3, R128, R17, R2 ;  /* 0x000000118003d224 */ /* 0x001fe200078e0202 */
[----:B------:R-:W-:Y:S04]  /*be70*/  BSSY B1, `(.L_x_501) ;  /* 0x0000006000017945 */ /* 0x000fe80003800000 */
[----:B------:R0:W-:Y:S01]  /*be80*/  @!P5 STG.E.U8 desc[UR36][R6.64+0xd0], R3 ;  /* 0x0000d0030600d986 */ /* 0x0001e2000c101124 */
[----:B------:R-:W-:Y:S05]  /*be90*/  @P1 BRA `(.L_x_502) ;  /* 0x00000000000c1947 */ /* 0x000fea0003800000 */
[----:B------:R-:W0:Y:S02]  /*bea0*/  LDG.E.U8 R16, desc[UR36][R4.64+0xd1] ;  /* 0x0000d12404107981 */ /* 0x000e24000c1e1100 */
[----:B0-----:R-:W-:-:S05]  /*beb0*/  PRMT R3, R16, 0x8880, RZ ;  /* 0x0000888010037816 */ /* 0x001fca00000000ff */
[----:B------:R-:W-:-:S07]  /*bec0*/  IMAD R2, R3, R18, RZ ;  /* 0x0000001203027224 */ /* 0x000fce00078e02ff */
.L_x_502:
[----:B------:R-:W-:Y:S05]  /*bed0*/  BSYNC B1 ;  /* 0x0000000000017941 */ /* 0x000fea0003800000 */
.L_x_501:
        /* <DEDUP_REMOVED lines=11> */
.L_x_504:
[----:B------:R-:W-:Y:S05]  /*bf90*/  BSYNC B1 ;  /* 0x0000000000017941 */ /* 0x000fea0003800000 */
.L_x_503:
[----:B0-----:R-:W-:Y:S01]  /*bfa0*/  @!P4 IMAD R3, R130, R17, R2 ;  /* 0x000000118203c224 */ /* 0x001fe200078e0202 */
[----:B------:R-:W-:Y:S04]  /*bfb0*/  BSSY B1, `(.L_x_505) ;  /* 0x0000006000017945 */ /* 0x000fe80003800000 */
[----:B------:R0:W-:Y:S01]  /*bfc0*/  @!P4 STG.E.U8 desc[UR36][R8.64+0xd0], R3 ;  /* 0x0000d0030800c986 */ /* 0x0001e2000c101124 */
[----:B------:R-:W-:Y:S05]  /*bfd0*/  @P3 BRA `(.L_x_506) ;  /* 0x00000000000c3947 */ /* 0x000fea0003800000 */
[----:B------:R-:W0:Y:S02]  /*bfe0*/  LDG.E.U8 R16, desc[UR36][R152.64+0xd1] ;  /* 0x0000d12498107981 */ /* 0x000e24000c1e1100 */
[----:B0-----:R-:W-:-:S05]  /*bff0*/  PRMT R3, R16, 0x8880, RZ ;  /* 0x0000888010037816 */ /* 0x001fca00000000ff */
[----:B------:R-:W-:-:S07]  /*c000*/  IMAD R2, R3, R18, RZ ;  /* 0x0000001203027224 */ /* 0x000fce00078e02ff */
.L_x_506:
[----:B------:R-:W-:Y:S05]  /*c010*/  BSYNC B1 ;  /* 0x0000000000017941 */ /* 0x000fea0003800000 */
.L_x_505:
[----:B------:R-:W-:Y:S01]  /*c020*/  @!P3 IMAD R131, R131, R17, R2 ;  /* 0x000000118383b224 */ /* 0x000fe200078e0202 */
[----:B------:R-:W-:Y:S04]  /*c030*/  BSSY B1, `(.L_x_507) ;  /* 0x0000006000017945 */ /* 0x000fe80003800000 */
[----:B------:R0:W-:Y:S01]  /*c040*/  @!P3 STG.E.U8 desc[UR36][R8.64+0xd1], R131 ;  /* 0x0000d1830800b986 */ /* 0x0001e2000c101124 */
[----:B------:R-:W-:Y:S05]  /*c050*/  @P5 BRA `(.L_x_508) ;  /* 0x00000000000c5947 */ /* 0x000fea0003800000 */
[----:B------:R-:W0:Y:S02]  /*c060*/  LDG.E.U8 R16, desc[UR36][R4.64+0xd8] ;  /* 0x0000d82404107981 */ /* 0x000e24000c1e1100 */
[----:B0-----:R-:W-:-:S05]  /*c070*/  PRMT R3, R16, 0x8880, RZ ;  /* 0x0000888010037816 */ /* 0x001fca00000000ff */
[----:B------:R-:W-:-:S07]  /*c080*/  IMAD R2, R3, R18, RZ ;  /* 0x0000001203027224 */ /* 0x000fce00078e02ff */
.L_x_508:
[----:B------:R-:W-:Y:S05]  /*c090*/  BSYNC B1 ;  /* 0x0000000000017941 */ /* 0x000fea0003800000 */
.L_x_507:
[----:B0-----:R-:W-:Y:S01]  /*c0a0*/  @!P5 IMAD R3, R132, R17, R2 ;  /* 0x000000118403d224 */ /* 0x001fe200078e0202 */
[----:B------:R-:W-:Y:S04]  /*c0b0*/  BSSY B1, `(.L_x_509) ;  /* 0x0000006000017945 */ /* 0x000fe80003800000 */
[----:B------:R0:W-:Y:S01]  /*c0c0*/  @!P5 STG.E.U8 desc[UR36][R6.64+0xd8], R3 ;  /* 0x0000d8030600d986 */ /* 0x0001e2000c101124 */
[----:B------:R-:W-:Y:S05]  /*c0d0*/  @P1 BRA `(.L_x_510) ;  /* 0x00000000000c1947 */ /* 0x000fea0003800000 */
[----:B------:R-:W0:Y:S02]  /*c0e0*/  LDG.E.U8 R16, desc[UR36][R4.64+0xd9] ;  /* 0x0000d92404107981 */ /* 0x000e24000c1e1100 */
[----:B0-----:R-:W-:-:S05]  /*c0f0*/  PRMT R3, R16, 0x8880, RZ ;  /* 0x0000888010037816 */ /* 0x001fca00000000ff */
[----:B------:R-:W-:-:S07]  /*c100*/  IMAD R2, R3, R18, RZ ;  /* 0x0000001203027224 */ /* 0x000fce00078e02ff */
.L_x_510:
[----:B------:R-:W-:Y:S05]  /*c110*/  BSYNC B1 ;  /* 0x0000000000017941 */ /* 0x000fea0003800000 */
.L_x_509:
        /* <DEDUP_REMOVED lines=11> */
.L_x_512:
[----:B------:R-:W-:Y:S05]  /*c1d0*/  BSYNC B1 ;  /* 0x0000000000017941 */ /* 0x000fea0003800000 */
.L_x_511:
[----:B0-----:R-:W-:Y:S01]  /*c1e0*/  @!P4 IMAD R3, R134, R17, R2 ;  /* 0x000000118603c224 */ /* 0x001fe200078e0202 */
[----:B------:R-:W-:Y:S04]  /*c1f0*/  BSSY B1, `(.L_x_513) ;  /* 0x0000006000017945 */ /* 0x000fe80003800000 */
[----:B------:R0:W-:Y:S01]  /*c200*/  @!P4 STG.E.U8 desc[UR36][R8.64+0xd8], R3 ;  /* 0x0000d8030800c986 */ /* 0x0001e2000c101124 */
[----:B------:R-:W-:Y:S05]  /*c210*/  @P3 BRA `(.L_x_514) ;  /* 0x00000000000c3947 */ /* 0x000fea0003800000 */
[----:B------:R-:W0:Y:S02]  /*c220*/  LDG.E.U8 R16, desc[UR36][R152.64+0xd9] ;  /* 0x0000d92498107981 */ /* 0x000e24000c1e1100 */
[----:B0-----:R-:W-:-:S05]  /*c230*/  PRMT R3, R16, 0x8880, RZ ;  /* 0x0000888010037816 */ /* 0x001fca00000000ff */
[----:B------:R-:W-:-:S07]  /*c240*/  IMAD R2, R3, R18, RZ ;  /* 0x0000001203027224 */ /* 0x000fce00078e02ff */
.L_x_514:
[----:B------:R-:W-:Y:S05]  /*c250*/  BSYNC B1 ;  /* 0x0000000000017941 */ /* 0x000fea0003800000 */
.L_x_513:
[----:B------:R-:W-:Y:S01]  /*c260*/  @!P3 IMAD R135, R135, R17, R2 ;  /* 0x000000118787b224 */ /* 0x000fe200078e0202 */
[----:B------:R-:W-:Y:S04]  /*c270*/  BSSY B1, `(.L_x_515) ;  /* 0x0000006000017945 */ /* 0x000fe80003800000 */
[----:B------:R0:W-:Y:S01]  /*c280*/  @!P3 STG.E.U8 desc[UR36][R8.64+0xd9], R135 ;  /* 0x0000d9870800b986 */ /* 0x0001e2000c101124 */
[----:B------:R-:W-:Y:S05]  /*c290*/  @P5 BRA `(.L_x_516) ;  /* 0x00000000000c5947 */ /* 0x000fea0003800000 */
[----:B------:R-:W0:Y:S02]  /*c2a0*/  LDG.E.U8 R16, desc[UR36][R4.64+0xe0] ;  /* 0x0000e02404107981 */ /* 0x000e24000c1e1100 */
[----:B0-----:R-:W-:-:S05]  /*c2b0*/  PRMT R3, R16, 0x8880, RZ ;  /* 0x0000888010037816 */ /* 0x001fca00000000ff */
[----:B------:R-:W-:-:S07]  /*c2c0*/  IMAD R2, R3, R18, RZ ;  /* 0x0000001203027224 */ /* 0x000fce00078e02ff */
.L_x_516:
[----:B------:R-:W-:Y:S05]  /*c2d0*/  BSYNC B1 ;  /* 0x0000000000017941 */ /* 0x000fea0003800000 */
.L_x_515:
[----:B0-----:R-:W-:Y:S01]  /*c2e0*/  @!P5 IMAD R3, R136, R17, R2 ;  /* 0x000000118803d224 */ /* 0x001fe200078e0202 */
[----:B------:R-:W-:Y:S04]  /*c2f0*/  BSSY B1, `(.L_x_517) ;  /* 0x0000006000017945 */ /* 0x000fe80003800000 */
[----:B------:R0:W-:Y:S01]  /*c300*/  @!P5 STG.E.U8 desc[UR36][R6.64+0xe0], R3 ;  /* 0x0000e0030600d986 */ /* 0x0001e2000c101124 */
[----:B------:R-:W-:Y:S05]  /*c310*/  @P1 BRA `(.L_x_518) ;  /* 0x00000000000c1947 */ /* 0x000fea0003800000 */
[----:B------:R-:W0:Y:S02]  /*c320*/  LDG.E.U8 R16, desc[UR36][R4.64+0xe1] ;  /* 0x0000e12404107981 */ /* 0x000e24000c1e1100 */
[----:B0-----:R-:W-:-:S05]  /*c330*/  PRMT R3, R16, 0x8880, RZ ;  /* 0x0000888010037816 */ /* 0x001fca00000000ff */
[----:B------:R-:W-:-:S07]  /*c340*/  IMAD R2, R3, R18, RZ ;  /* 0x0000001203027224 */ /* 0x000fce00078e02ff */
.L_x_518:
[----:B------:R-:W-:Y:S05]  /*c350*/  BSYNC B1 ;  /* 0x0000000000017941 */ /* 0x000fea0003800000 */
.L_x_517:
        /* <DEDUP_REMOVED lines=11> */
.L_x_520:
[----:B------:R-:W-:Y:S05]  /*c410*/  BSYNC B1 ;  /* 0x0000000000017941 */ /* 0x000fea0003800000 */
.L_x_519:
[----:B0-----:R-:W-:Y:S01]  /*c420*/  @!P4 IMAD R3, R138, R17, R2 ;  /* 0x000000118a03c224 */ /* 0x001fe200078e0202 */
[----:B------:R-:W-:Y:S04]  /*c430*/  BSSY B1, `(.L_x_521) ;  /* 0x0000006000017945 */ /* 0x000fe80003800000 */
[----:B------:R0:W-:Y:S01]  /*c440*/  @!P4 STG.E.U8 desc[UR36][R8.64+0xe0], R3 ;  /* 0x0000e0030800c986 */ /* 0x0001e2000c101124 */
[----:B------:R-:W-:Y:S05]  /*c450*/  @P3 BRA `(.L_x_522) ;  /* 0x00000000000c3947 */ /* 0x000fea0003800000 */
[----:B------:R-:W0:Y:S02]  /*c460*/  LDG.E.U8 R16, desc[UR36][R152.64+0xe1] ;  /* 0x0000e12498107981 */ /* 0x000e24000c1e1100 */
[----:B0-----:R-:W-:-:S05]  /*c470*/  PRMT R3, R16, 0x8880, RZ ;  /* 0x0000888010037816 */ /* 0x001fca00000000ff */
[----:B------:R-:W-:-:S07]  /*c480*/  IMAD R2, R3, R18, RZ ;  /* 0x0000001203027224 */ /* 0x000fce00078e02ff */
.L_x_522:
[----:B------:R-:W-:Y:S05]  /*c490*/  BSYNC B1 ;  /* 0x0000000000017941 */ /* 0x000fea0003800000 */
.L_x_521:
[----:B------:R-:W-:Y:S01]  /*c4a0*/  @!P3 IMAD R139, R139, R17, R2 ;  /* 0x000000118b8bb224 */ /* 0x000fe200078e0202 */
[----:B------:R-:W-:Y:S04]  /*c4b0*/  BSSY B1, `(.L_x_523) ;  /* 0x0000006000017945 */ /* 0x000fe80003800000 */
[----:B------:R0:W-:Y:S01]  /*c4c0*/  @!P3 STG.E.U8 desc[UR36][R8.64+0xe1], R139 ;  /* 0x0000e18b0800b986 */ /* 0x0001e2000c101124 */
[----:B------:R-:W-:Y:S05]  /*c4d0*/  @P5 BRA `(.L_x_524) ;  /* 0x00000000000c5947 */ /* 0x000fea0003800000 */
[----:B------:R-:W0:Y:S02]  /*c4e0*/  LDG.E.U8 R16, desc[UR36][R4.64+0xe8] ;  /* 0x0000e82404107981 */ /* 0x000e24000c1e1100 */
[----:B0-----:R-:W-:-:S05]  /*c4f0*/  PRMT R3, R16, 0x8880, RZ ;  /* 0x0000888010037816 */ /* 0x001fca00000000ff */
[----:B------:R-:W-:-:S07]  /*c500*/  IMAD R2, R3, R18, RZ ;  /* 0x0000001203027224 */ /* 0x000fce00078e02ff */
.L_x_524:
[----:B------:R-:W-:Y:S05]  /*c510*/  BSYNC B1 ;  /* 0x0000000000017941 */ /* 0x000fea0003800000 */
.L_x_523:
[----:B0-----:R-:W-:Y:S01]  /*c520*/  @!P5 IMAD R3, R140, R17, R2 ;  /* 0x000000118c03d224 */ /* 0x001fe200078e0202 */
[----:B------:R-:W-:Y:S04]  /*c530*/  BSSY B1, `(.L_x_525) ;  /* 0x0000006000017945 */ /* 0x000fe80003800000 */
[----:B------:R0:W-:Y:S01]  /*c540*/  @!P5 STG.E.U8 desc[UR36][R6.64+0xe8], R3 ;  /* 0x0000e8030600d986 */ /* 0x0001e2000c101124 */
[----:B------:R-:W-:Y:S05]  /*c550*/  @P1 BRA `(.L_x_526) ;  /* 0x00000000000c1947 */ /* 0x000fea0003800000 */
[----:B------:R-:W0:Y:S02]  /*c560*/  LDG.E.U8 R16, desc[UR36][R4.64+0xe9] ;  /* 0x0000e92404107981 */ /* 0x000e24000c1e1100 */
[----:B0-----:R-:W-:-:S05]  /*c570*/  PRMT R3, R16, 0x8880, RZ ;  /* 0x0000888010037816 */ /* 0x001fca00000000ff */
[----:B------:R-:W-:-:S07]  /*c580*/  IMAD R2, R3, R18, RZ ;  /* 0x0000001203027224 */ /* 0x000fce00078e02ff */
.L_x_526:
[----:B------:R-:W-:Y:S05]  /*c590*/  BSYNC B1 ;  /* 0x0000000000017941 */ /* 0x000fea0003800000 */
.L_x_525:
        /* <DEDUP_REMOVED lines=11> */
.L_x_528:
[----:B------:R-:W-:Y:S05]  /*c650*/  BSYNC B1 ;  /* 0x0000000000017941 */ /* 0x000fea0003800000 */
.L_x_527:
[----:B0-----:R-:W-:Y:S01]  /*c660*/  @!P4 IMAD R3, R142, R17, R2 ;  /* 0x000000118e03c224 */ /* 0x001fe200078e0202 */
[----:B------:R-:W-:Y:S04]  /*c670*/  BSSY B1, `(.L_x_529) ;  /* 0x0000006000017945 */ /* 0x000fe80003800000 */
[----:B------:R0:W-:Y:S01]  /*c680*/  @!P4 STG.E.U8 desc[UR36][R8.64+0xe8], R3 ;  /* 0x0000e8030800c986 */ /* 0x0001e2000c101124 */
[----:B------:R-:W-:Y:S05]  /*c690*/  @P3 BRA `(.L_x_530) ;  /* 0x00000000000c3947 */ /* 0x000fea0003800000 */
[----:B------:R-:W0:Y:S02]  /*c6a0*/  LDG.E.U8 R16, desc[UR36][R152.64+0xe9] ;  /* 0x0000e92498107981 */ /* 0x000e24000c1e1100 */
[----:B0-----:R-:W-:-:S05]  /*c6b0*/  PRMT R3, R16, 0x8880, RZ ;  /* 0x0000888010037816 */ /* 0x001fca00000000ff */
[----:B------:R-:W-:-:S07]  /*c6c0*/  IMAD R2, R3, R18, RZ ;  /* 0x0000001203027224 */ /* 0x000fce00078e02ff */
.L_x_530:
[----:B------:R-:W-:Y:S05]  /*c6d0*/  BSYNC B1 ;  /* 0x0000000000017941 */ /* 0x000fea0003800000 */
.L_x_529:
[----:B------:R-:W-:Y:S01]  /*c6e0*/  @!P3 IMAD R143, R143, R17, R2 ;  /* 0x000000118f8fb224 */ /* 0x000fe200078e0202 */
[----:B------:R-:W-:Y:S04]  /*c6f0*/  BSSY B1, `(.L_x_531) ;  /* 0x0000006000017945 */ /* 0x000fe80003800000 */
[----:B------:R0:W-:Y:S01]  /*c700*/  @!P3 STG.E.U8 desc[UR36][R8.64+0xe9], R143 ;  /* 0x0000e98f0800b986 */ /* 0x0001e2000c101124 */
[----:B------:R-:W-:Y:S05]  /*c710*/  @P5 BRA `(.L_x_532) ;  /* 0x00000000000c5947 */ /* 0x000fea0003800000 */
[----:B------:R-:W0:Y:S02]  /*c720*/  LDG.E.U8 R16, desc[UR36][R4.64+0xf0] ;  /* 0x0000f02404107981 */ /* 0x000e24000c1e1100 */
[----:B0-----:R-:W-:-:S05]  /*c730*/  PRMT R3, R16, 0x8880, RZ ;  /* 0x0000888010037816 */ /* 0x001fca00000000ff */
[----:B------:R-:W-:-:S07]  /*c740*/  IMAD R2, R3, R18, RZ ;  /* 0x0000001203027224 */ /* 0x000fce00078e02ff */
.L_x_532:
[----:B------:R-:W-:Y:S05]  /*c750*/  BSYNC B1 ;  /* 0x0000000000017941 */ /* 0x000fea0003800000 */
.L_x_531:
[----:B0-----:R-:W-:Y:S01]  /*c760*/  @!P5 IMAD R3, R144, R17, R2 ;  /* 0x000000119003d224 */ /* 0x001fe200078e0202 */
[----:B------:R-:W-:Y:S04]  /*c770*/  BSSY B1, `(.L_x_533) ;  /* 0x0000006000017945 */ /* 0x000fe80003800000 */
[----:B------:R0:W-:Y:S01]  /*c780*/  @!P5 STG.E.U8 desc[UR36][R6.64+0xf0], R3 ;  /* 0x0000f0030600d986 */ /* 0x0001e2000c101124 */
[----:B------:R-:W-:Y:S05]  /*c790*/  @P1 BRA `(.L_x_534) ;  /* 0x00000000000c1947 */ /* 0x000fea0003800000 */
[----:B------:R-:W0:Y:S02]  /*c7a0*/  LDG.E.U8 R16, desc[UR36][R4.64+0xf1] ;  /* 0x0000f12404107981 */ /* 0x000e24000c1e1100 */
[----:B0-----:R-:W-:-:S05]  /*c7b0*/  PRMT R3, R16, 0x8880, RZ ;  /* 0x0000888010037816 */ /* 0x001fca00000000ff */
[----:B------:R-:W-:-:S07]  /*c7c0*/  IMAD R2, R3, R18, RZ ;  /* 0x0000001203027224 */ /* 0x000fce00078e02ff */
.L_x_534:
[----:B------:R-:W-:Y:S05]  /*c7d0*/  BSYNC B1 ;  /* 0x0000000000017941 */ /* 0x000fea0003800000 */
.L_x_533:
[C---:B------:R-:W-:Y:S01]  /*c7e0*/  ISETP.LT.OR P4, PT, R0.reuse, 0xf1, !P0 ;  /* 0x000000f10000780c */ /* 0x040fe20004781670 */
[----:B------:R-:W-:Y:S01]  /*c7f0*/  @!P1 IMAD R145, R145, R17, R2 ;  /* 0x0000001191919224 */ /* 0x000fe200078e0202 */
[----:B------:R-:W-:Y:S01]  /*c800*/  BSSY B1, `(.L_x_535) ;  /* 0x000000a000017945 */ /* 0x000fe20003800000 */
[C---:B------:R-:W-:Y:S02]  /*c810*/  ISETP.LT.OR P3, PT, R0.reuse, 0xf2, !P0 ;  /* 0x000000f20000780c */ /* 0x040fe40004761670 */
        /* <DEDUP_REMOVED lines=8> */
.L_x_536:
[----:B------:R-:W-:Y:S05]  /*c8a0*/  BSYNC B1 ;  /* 0x0000000000017941 */ /* 0x000fea0003800000 */
.L_x_535:
[----:B0-----:R-:W-:Y:S01]  /*c8b0*/  @!P4 IMAD R3, R146, R17, R2 ;  /* 0x000000119203c224 */ /* 0x001fe200078e0202 */
[----:B------:R-:W-:Y:S04]  /*c8c0*/  BSSY B1, `(.L_x_537) ;  /* 0x0000006000017945 */ /* 0x000fe80003800000 */
[----:B------:R0:W-:Y:S01]  /*c8d0*/  @!P4 STG.E.U8 desc[UR36][R8.64+0xf0], R3 ;  /* 0x0000f0030800c986 */ /* 0x0001e2000c101124 */
[----:B------:R-:W-:Y:S05]  /*c8e0*/  @P3 BRA `(.L_x_538) ;  /* 0x00000000000c3947 */ /* 0x000fea0003800000 */
[----:B------:R-:W0:Y:S02]  /*c8f0*/  LDG.E.U8 R16, desc[UR36][R152.64+0xf1] ;  /* 0x0000f12498107981 */ /* 0x000e24000c1e1100 */
[----:B0-----:R-:W-:-:S05]  /*c900*/  PRMT R3, R16, 0x8880, RZ ;  /* 0x0000888010037816 */ /* 0x001fca00000000ff */
[----:B------:R-:W-:-:S07]  /*c910*/  IMAD R2, R3, R18, RZ ;  /* 0x0000001203027224 */ /* 0x000fce00078e02ff */
.L_x_538:
[----:B------:R-:W-:Y:S05]  /*c920*/  BSYNC B1 ;  /* 0x0000000000017941 */ /* 0x000fea0003800000 */
.L_x_537:
[----:B------:R-:W-:Y:S01]  /*c930*/  @!P3 IMAD R147, R147, R17, R2 ;  /* 0x000000119393b224 */ /* 0x000fe200078e0202 */
[----:B------:R-:W-:Y:S04]  /*c940*/  BSSY B1, `(.L_x_539) ;  /* 0x0000006000017945 */ /* 0x000fe80003800000 */
[----:B------:R0:W-:Y:S01]  /*c950*/  @!P3 STG.E.U8 desc[UR36][R8.64+0xf1], R147 ;  /* 0x0000f1930800b986 */ /* 0x0001e2000c101124 */
[----:B------:R-:W-:Y:S05]  /*c960*/  @P1 BRA `(.L_x_540) ;  /* 0x00000000000c1947 */ /* 0x000fea0003800000 */
[----:B------:R-:W0:Y:S02]  /*c970*/  LDG.E.U8 R16, desc[UR36][R4.64+0xf8] ;  /* 0x0000f82404107981 */ /* 0x000e24000c1e1100 */
[----:B0-----:R-:W-:-:S05]  /*c980*/  PRMT R3, R16, 0x8880, RZ ;  /* 0x0000888010037816 */ /* 0x001fca00000000ff */
[----:B------:R-:W-:-:S07]  /*c990*/  IMAD R2, R3, R18, RZ ;  /* 0x0000001203027224 */ /* 0x000fce00078e02ff */
.L_x_540:
[----:B------:R-:W-:Y:S05]  /*c9a0*/  BSYNC B1 ;  /* 0x0000000000017941 */ /* 0x000fea0003800000 */
.L_x_539:
[----:B0-----:R-:W-:Y:S01]  /*c9b0*/  @!P1 IMAD R3, R148, R17, R2 ;  /* 0x0000001194039224 */ /* 0x001fe200078e0202 */
[----:B------:R-:W-:Y:S04]  /*c9c0*/  BSSY B1, `(.L_x_541) ;  /* 0x0000006000017945 */ /* 0x000fe80003800000 */
[----:B------:R0:W-:Y:S01]  /*c9d0*/  @!P1 STG.E.U8 desc[UR36][R6.64+0xf8], R3 ;  /* 0x0000f80306009986 */ /* 0x0001e2000c101124 */
[----:B------:R-:W-:Y:S05]  /*c9e0*/  @P2 BRA `(.L_x_542) ;  /* 0x00000000000c2947 */ /* 0x000fea0003800000 */
[----:B------:R-:W0:Y:S02]  /*c9f0*/  LDG.E.U8 R16, desc[UR36][R4.64+0xf9] ;  /* 0x0000f92404107981 */ /* 0x000e24000c1e1100 */
[----:B0-----:R-:W-:-:S05]  /*ca00*/  PRMT R3, R16, 0x8880, RZ ;  /* 0x0000888010037816 */ /* 0x001fca00000000ff */
[----:B------:R-:W-:-:S07]  /*ca10*/  IMAD R2, R3, R18, RZ ;  /* 0x0000001203027224 */ /* 0x000fce00078e02ff */
.L_x_542:
[----:B------:R-:W-:Y:S05]  /*ca20*/  BSYNC B1 ;  /* 0x0000000000017941 */ /* 0x000fea0003800000 */
.L_x_541:
[----:B------:R-:W-:Y:S01]  /*ca30*/  @!P2 IMAD R149, R149, R17, R2 ;  /* 0x000000119595a224 */ /* 0x000fe200078e0202 */
[----:B------:R-:W-:Y:S04]  /*ca40*/  BSSY B1, `(.L_x_543) ;  /* 0x0000006000017945 */ /* 0x000fe80003800000 */
[----:B------:R0:W-:Y:S01]  /*ca50*/  @!P2 STG.E.U8 desc[UR36][R6.64+0xf9], R149 ;  /* 0x0000f9950600a986 */ /* 0x0001e2000c101124 */
[----:B------:R-:W-:Y:S05]  /*ca60*/  @P5 BRA `(.L_x_544) ;  /* 0x00000000000c5947 */ /* 0x000fea0003800000 */
[----:B------:R-:W0:Y:S02]  /*ca70*/  LDG.E.U8 R16, desc[UR36][R152.64+0xf8] ;  /* 0x0000f82498107981 */ /* 0x000e24000c1e1100 */
[----:B0-----:R-:W-:-:S05]  /*ca80*/  PRMT R3, R16, 0x8880, RZ ;  /* 0x0000888010037816 */ /* 0x001fca00000000ff */
[----:B------:R-:W-:-:S07]  /*ca90*/  IMAD R2, R3, R18, RZ ;  /* 0x0000001203027224 */ /* 0x000fce00078e02ff */
.L_x_544:
[----:B------:R-:W-:Y:S05]  /*caa0*/  BSYNC B1 ;  /* 0x0000000000017941 */ /* 0x000fea0003800000 */
.L_x_543:
[----:B0-----:R-:W-:Y:S01]  /*cab0*/  @!P5 IMAD R3, R150, R17, R2 ;  /* 0x000000119603d224 */ /* 0x001fe200078e0202 */
[----:B------:R-:W-:Y:S01]  /*cac0*/  ISETP.LT.OR P0, PT, R0, 0xfa, !P0 ;  /* 0x000000fa0000780c */ /* 0x000fe20004701670 */
[----:B------:R-:W-:Y:S03]  /*cad0*/  BSSY B1, `(.L_x_545) ;  /* 0x0000006000017945 */ /* 0x000fe60003800000 */
[----:B------:R0:W-:Y:S09]  /*cae0*/  @!P5 STG.E.U8 desc[UR36][R8.64+0xf8], R3 ;  /* 0x0000f8030800d986 */ /* 0x0001f2000c101124 */
[----:B------:R-:W-:Y:S05]  /*caf0*/  @P0 BRA `(.L_x_546) ;  /* 0x00000000000c0947 */ /* 0x000fea0003800000 */
[----:B------:R-:W0:Y:S02]  /*cb00*/  LDG.E.U8 R16, desc[UR36][R152.64+0xf9] ;  /* 0x0000f92498107981 */ /* 0x000e24000c1e1100 */
[----:B0-----:R-:W-:-:S05]  /*cb10*/  PRMT R3, R16, 0x8880, RZ ;  /* 0x0000888010037816 */ /* 0x001fca00000000ff */
[----:B------:R-:W-:-:S07]  /*cb20*/  IMAD R2, R3, R18, RZ ;  /* 0x0000001203027224 */ /* 0x000fce00078e02ff */
.L_x_546:
[----:B------:R-:W-:Y:S05]  /*cb30*/  BSYNC B1 ;  /* 0x0000000000017941 */ /* 0x000fea0003800000 */
.L_x_545:
[----:B------:R-:W-:Y:S01]  /*cb40*/  IMAD R151, R151, R17, R2 ;  /* 0x0000001197977224 */ /* 0x000fe200078e0202 */
[----:B------:R-:W-:Y:S06]  /*cb50*/  @P0 BRA `(.L_x_547) ;  /* 0x0000003800180947 */ /* 0x000fec0003800000 */
[----:B------:R0:W-:Y:S01]  /*cb60*/  STG.E.U8 desc[UR36][R8.64+0xf9], R151 ;  /* 0x0000f99708007986 */ /* 0x0001e2000c101124 */
[----:B------:R-:W-:Y:S05]  /*cb70*/  BRA `(.L_x_547) ;  /* 0x0000003800107947 */ /* 0x000fea0003800000 */
.L_x_34:
[----:B------:R-:W2:Y:S04]  /*cb80*/  LDL.LU R2, [R1] ;  /* 0x0000000001027983 */ /* 0x000ea80000300800 */
[----:B------:R-:W3:Y:S04]  /*cb90*/  LDL.LU R3, [R1+0x14] ;  /* 0x0000140001037983 */ /* 0x000ee80000300800 */
[----:B------:R-:W4:Y:S04]  /*cba0*/  LDL.LU R227, [R1+0xbc] ;  /* 0x0000bc0001e37983 */ /* 0x000f280000300800 */
[----:B------:R-:W5:Y:S04]  /*cbb0*/  LDL.LU R226, [R1+0xc0] ;  /* 0x0000c00001e27983 */ /* 0x000f680000300800 */
        /* <DEDUP_REMOVED lines=52> */
[----:B------:R-:W5:Y:S01]  /*cf00*/  LDL.LU R177, [R1+0x194] ;  /* 0x0001940001b17983 */ /* 0x000f620000300800 */
[----:B------:R-:W-:-:S03]  /*cf10*/  ISETP.GE.AND P2, PT, R156, 0x1, PT ;  /* 0x000000019c00780c */ /* 0x000fc60003f46270 */
[----:B------:R-:W5:Y:S04]  /*cf20*/  LDL.LU R176, [R1+0x198] ;  /* 0x0001980001b07983 */ /* 0x000f680000300800 */
[----:B------:R-:W5:Y:S04]  /*cf30*/  LDL.LU R175, [R1+0x19c] ;  /* 0x00019c0001af7983 */ /* 0x000f680000300800 */
[----:B------:R-:W5:Y:S04]  /*cf40*/  LDL.LU R174, [R1+0x1a0] ;  /* 0x0001a00001ae7983 */ /* 0x000f680000300800 */
[----:B------:R-:W5:Y:S01]  /*cf50*/  LDL.LU R173, [R1+0x1a4] ;  /* 0x0001a40001ad7983 */ /* 0x000f620000300800 */
[----:B------:R-:W-:-:S03]  /*cf60*/  ISETP.LT.OR P0, PT, R0, 0x1, !P2 ;  /* 0x000000010000780c */ /* 0x000fc60005701670 */
        /* <DEDUP_REMOVED lines=15> */
[----:B--2---:R-:W-:-:S03]  /*d060*/  @!P0 IMAD R2, R2, R17, RZ ;  /* 0x0000001102028224 */ /* 0x004fc600078e02ff */
[----:B------:R-:W2:Y:S04]  /*d070*/  LDL.LU R154, [R1+0x1e4] ;  /* 0x0001e400019a7983 */ /* 0x000ea80000300800 */
[----:B------:R-:W2:Y:S04]  /*d080*/  LDL.LU R153, [R1+0x1e8] ;  /* 0x0001e80001997983 */ /* 0x000ea80000300800 */
[----:B------:R-:W2:Y:S04]  /*d090*/  LDL.LU R152, [R1+0x1ec] ;  /* 0x0001ec0001987983 */ /* 0x000ea80000300800 */
[----:B------:R-:W2:Y:S04]  /*d0a0*/  LDL.LU R22, [R1+0x1f0] ;  /* 0x0001f00001167983 */ /* 0x000ea80000300800 */
[----:B------:R-:W2:Y:S04]  /*d0b0*/  LDL.LU R20, [R1+0x1f4] ;  /* 0x0001f40001147983 */ /* 0x000ea80000300800 */
[----:B------:R-:W2:Y:S04]  /*d0c0*/  LDL.LU R14, [R1+0x1f8] ;  /* 0x0001f800010e7983 */ /* 0x000ea80000300800 */
[----:B------:R-:W2:Y:S04]  /*d0d0*/  LDL.LU R12, [R1+0x1fc] ;  /* 0x0001fc00010c7983 */ /* 0x000ea80000300800 */
[----:B------:R0:W-:Y:S04]  /*d0e0*/  @!P0 STG.E.U8 desc[UR36][R4.64], R2 ;  /* 0x0000000204008986 */ /* 0x0001e8000c101124 */
[----:B0-----:R-:W3:Y:S01]  /*d0f0*/  LDL.LU R2, [R1+0x4] ;  /* 0x0000040001027983 */ /* 0x001ee20000300800 */
[----:B------:R-:W-:-:S02]  /*d100*/  ISETP.LT.OR P0, PT, R0, 0x2, !P2 ;  /* 0x000000020000780c */ /* 0x000fc40005701670 */
[----:B------:R-:W-:-:S11]  /*d110*/  ISETP.GE.AND P1, PT, R156, 0x9, PT ;  /* 0x000000099c00780c */ /* 0x000fd60003f26270 */
[----:B---3--:R-:W-:-:S05]  /*d120*/  @!P0 IMAD R2, R2, R17, RZ ;  /* 0x0000001102028224 */ /* 0x008fca00078e02ff */
[----:B------:R0:W-:Y:S04]  /*d130*/  @!P0 STG.E.U8 desc[UR36][R4.64+0x1], R2 ;  /* 0x0000010204008986 */ /* 0x0001e8000c101124 */
[----:B0-----:R-:W3:Y:S01]  /*d140*/  LDL.LU R2, [R1+0x8] ;  /* 0x0000080001027983 */ /* 0x001ee20000300800 */
[----:B------:R-:W-:-:S13]  /*d150*/  ISETP.LT.OR P0, PT, R0, 0x1, !P1 ;  /* 0x000000010000780c */ /* 0x000fda0004f01670 */
[----:B---3--:R-:W-:-:S05]  /*d160*/  @!P0 IMAD R2, R2, R17, RZ ;  /* 0x0000001102028224 */ /* 0x008fca00078e02ff */
[----:B------:R0:W-:Y:S04]  /*d170*/  @!P0 STG.E.U8 desc[UR36][R10.64], R2 ;  /* 0x000000020a008986 */ /* 0x0001e8000c101124 */
[----:B0-----:R-:W3:Y:S01]  /*d180*/  LDL.LU R2, [R1+0xc] ;  /* 0x00000c0001027983 */ /* 0x001ee20000300800 */
[C---:B------:R-:W-:Y:S02]  /*d190*/  ISETP.LT.OR P0, PT, R0.reuse, 0x2, !P1 ;  /* 0x000000020000780c */ /* 0x040fe40004f01670 */
[C---:B------:R-:W-:Y:S02]  /*d1a0*/  ISETP.LT.OR P4, PT, R0.reuse, 0x9, !P2 ;  /* 0x000000090000780c */ /* 0x040fe40005781670 */
[C---:B------:R-:W-:Y:S02]  /*d1b0*/  ISETP.LT.OR P3, PT, R0.reuse, 0xa, !P2 ;  /* 0x0000000a0000780c */ /* 0x040fe40005761670 */
[----:B------:R-:W-:-:S07]  /*d1c0*/  ISETP.LT.OR P5, PT, R0, 0x9, !P1 ;  /* 0x000000090000780c */ /* 0x000fce0004fa1670 */
[----:B---3--:R-:W-:-:S05]  /*d1d0*/  @!P0 IMAD R2, R2, R17, RZ ;  /* 0x0000001102028224 */ /* 0x008fca00078e02ff */
[----:B------:R0:W-:Y:S04]  /*d1e0*/  @!P0 STG.E.U8 desc[UR36][R10.64+0x1], R2 ;  /* 0x000001020a008986 */ /* 0x0001e8000c101124 */
[----:B0-----:R-:W3:Y:S01]  /*d1f0*/  LDL.LU R2, [R1+0x10] ;  /* 0x0000100001027983 */ /* 0x001ee20000300800 */
[-C--:B------:R-:W-:Y:S01]  /*d200*/  @!P3 IMAD R3, R3, R17.reuse, RZ ;  /* 0x000000110303b224 */ /* 0x080fe200078e02ff */
[----:B------:R-:W-:Y:S01]  /*d210*/  ISETP.LT.OR P0, PT, R0, 0xa, !P1 ;  /* 0x0000000a0000780c */ /* 0x000fe20004f01670 */
[----:B---3--:R-:W-:-:S05]  /*d220*/  @!P4 IMAD R2, R2, R17, RZ ;  /* 0x000000110202c224 */ /* 0x008fca00078e02ff */
[----:B------:R0:W-:Y:S04]  /*d230*/  @!P4 STG.E.U8 desc[UR36][R4.64+0x8], R2 ;  /* 0x000008020400c986 */ /* 0x0001e8000c101124 */
[----:B0-----:R-:W3:Y:S01]  /*d240*/  LDL.LU R2, [R1+0x18] ;  /* 0x0000180001027983 */ /* 0x001ee20000300800 */
[----:B------:R-:W-:-:S03]  /*d250*/  ISETP.LT.OR P4, PT, R0, 0x11, !P2 ;  /* 0x000000110000780c */ /* 0x000fc60005781670 */
[----:B------:R0:W-:Y:S04]  /*d260*/  @!P3 STG.E.U8 desc[UR36][R4.64+0x9], R3 ;  /* 0x000009030400b986 */ /* 0x0001e8000c101124 */
[----:B0-----:R-:W4:Y:S01]  /*d270*/  LDL.LU R3, [R1+0x24] ;  /* 0x0000240001037983 */ /* 0x001f220000300800 */
[----:B---3--:R-:W-:-:S05]  /*d280*/  @!P5 IMAD R2, R2, R17, RZ ;  /* 0x000000110202d224 */ /* 0x008fca00078e02ff */
[----:B------:R0:W-:Y:S04]  /*d290*/  @!P5 STG.E.U8 desc[UR36][R10.64+0x8], R2 ;  /* 0x000008020a00d986 */ /* 0x0001e8000c101124 */
[----:B0-----:R-:W3:Y:S02]  /*d2a0*/  LDL.LU R2, [R1+0x1c] ;  /* 0x00001c0001027983 */ /* 0x001ee40000300800 */
[----:B---3--:R-:W-:-:S05]  /*d2b0*/  @!P0 IMAD R2, R2, R17, RZ ;  /* 0x0000001102028224 */ /* 0x008fca00078e02ff */
[----:B------:R0:W-:Y:S04]  /*d2c0*/  @!P0 STG.E.U8 desc[UR36][R10.64+0x9], R2 ;  /* 0x000009020a008986 */ /* 0x0001e8000c101124 */
[----:B0-----:R-:W3:Y:S01]  /*d2d0*/  LDL.LU R2, [R1+0x20] ;  /* 0x0000200001027983 */ /* 0x001ee20000300800 */
[C---:B------:R-:W-:Y:S02]  /*d2e0*/  ISETP.LT.OR P3, PT, R0.reuse, 0x12, !P2 ;  /* 0x000000120000780c */ /* 0x040fe40005761670 */
[----:B------:R-:W-:Y:S01]  /*d2f0*/  ISETP.LT.OR P5, PT, R0, 0x11, !P1 ;  /* 0x000000110000780c */ /* 0x000fe20004fa1670 */
[----:B---3--:R-:W-:-:S05]  /*d300*/  @!P4 IMAD R2, R2, R17, RZ ;  /* 0x000000110202c224 */ /* 0x008fca00078e02ff */
[----:B------:R0:W-:Y:S04]  /*d310*/  @!P4 STG.E.U8 desc[UR36][R4.64+0x10], R2 ;  /* 0x000010020400c986 */ /* 0x0001e8000c101124 */
[----:B0-----:R-:W3:Y:S01]  /*d320*/  LDL.LU R2, [R1+0x28] ;  /* 0x0000280001027983 */ /* 0x001ee20000300800 */
[----:B----4-:R-:W-:-:S05]  /*d330*/  @!P3 IMAD R3, R3, R17, RZ ;  /* 0x000000110303b224 */ /* 0x010fca00078e02ff */
[----:B------:R0:W-:Y:S04]  /*d340*/  @!P3 STG.E.U8 desc[UR36][R4.64+0x11], R3 ;  /* 0x000011030400b986 */ /* 0x0001e8000c101124 */
[----:B0-----:R-:W4:Y:S01]  /*d350*/  LDL.LU R3, [R1+0x34] ;  /* 0x0000340001037983 */ /* 0x001f220000300800 */
[----:B---3--:R-:W-:-:S05]  /*d360*/  @!P5 IMAD R2, R2, R17, RZ ;  /* 0x000000110202d224 */ /* 0x008fca00078e02ff */
[----:B------:R0:W-:Y:S04]  /*d370*/  @!P5 STG.E.U8 desc[UR36][R10.64+0x10], R2 ;  /* 0x000010020a00d986 */ /* 0x0001e8000c101124 */
[----:B0-----:R-:W3:Y:S01]  /*d380*/  LDL.LU R2, [R1+0x2c] ;  /* 0x00002c0001027983 */ /* 0x001ee20000300800 */
[C---:B------:R-:W-:Y:S02]  /*d390*/  ISETP.LT.OR P0, PT, R0.reuse, 0x12, !P1 ;  /* 0x000000120000780c */ /* 0x040fe40004f01670 */
[----:B------:R-:W-:-:S11]  /*d3a0*/  ISETP.LT.OR P4, PT, R0, 0x19, !P2 ;  /* 0x000000190000780c */ /* 0x000fd60005781670 */
        /* <DEDUP_REMOVED lines=135> */
[C---:B------:R-:W-:Y:S02]  /*dc20*/  ISETP.LT.OR P0, PT, R0.reuse, 0x59, !P1 ;  /* 0x000000590000780c */ /* 0x040fe40004f01670 */
[C---:B------:R-:W-:Y:S02]  /*dc30*/  ISETP.LT.OR P3, PT, R0.reuse, 0x5a, !P1 ;  /* 0x0000005a0000780c */ /* 0x040fe40004f61670 */
[----:B------:R-:W-:-:S09]  /*dc40*/  ISETP.LT.OR P4, PT, R0, 0x61, !P2 ;  /* 0x000000610000780c */ /* 0x000fd20005781670 */
[-C--:B----4-:R-:W-:Y:S02]  /*dc50*/  @!P0 IMAD R3, R3, R17.reuse, RZ ;  /* 0x0000001103038224 */ /* 0x090fe400078e02ff */
[----:B---3--:R-:W-:-:S05]  /*dc60*/  @!P5 IMAD R2, R2, R17, RZ ;  /* 0x000000110202d224 */ /* 0x008fca00078e02ff */
[----:B------:R0:W-:Y:S01]  /*dc70*/  @!P5 STG.E.U8 desc[UR36][R4.64+0x59], R2 ;  /* 0x000059020400d986 */ /* 0x0001e2000c101124 */
[----:B------:R-:W-:-:S03]  /*dc80*/  ISETP.LT.OR P5, PT, R0, 0x62, !P2 ;  /* 0x000000620000780c */ /* 0x000fc600057a1670 */
[----:B------:R5:W-:Y:S01]  /*dc90*/  @!P0 STG.E.U8 desc[UR36][R10.64+0x58], R3 ;  /* 0x000058030a008986 */ /* 0x000be2000c101124 */
[----:B------:R-:W-:Y:S01]  /*dca0*/  ISETP.LT.OR P0, PT, R0, 0x61, !P1 ;  /* 0x000000610000780c */ /* 0x000fe20004f01670 */
[-C--:B0-----:R-:W-:Y:S02]  /*dcb0*/  @!P3 IMAD R2, R227, R17.reuse, RZ ;  /* 0x00000011e302b224 */ /* 0x081fe400078e02ff */
[----:B-----5:R-:W-:-:S03]  /*dcc0*/  @!P4 IMAD R3, R226, R17, RZ ;  /* 0x00000011e203c224 */ /* 0x020fc600078e02ff */
[----:B------:R-:W-:Y:S01]  /*dcd0*/  @!P3 STG.E.U8 desc[UR36][R10.64+0x59], R2 ;  /* 0x000059020a00b986 */ /* 0x000fe2000c101124 */
[----:B------:R-:W-:-:S03]  /*dce0*/  ISETP.LT.OR P3, PT, R0, 0x62, !P1 ;  /* 0x000000620000780c */ /* 0x000fc60004f61670 */
[----:B------:R0:W-:Y:S01]  /*dcf0*/  @!P4 STG.E.U8 desc[UR36][R4.64+0x60], R3 ;  /* 0x000060030400c986 */ /* 0x0001e2000c101124 */
[----:B------:R-:W-:Y:S01]  /*dd00*/  ISETP.LT.OR P4, PT, R0, 0x69, !P2 ;  /* 0x000000690000780c */ /* 0x000fe20005781670 */
[-C--:B------:R-:W-:Y:S02]  /*dd10*/  @!P5 IMAD R13, R13, R17.reuse, RZ ;  /* 0x000000110d0dd224 */ /* 0x080fe400078e02ff */
[----:B------:R-:W-:-:S03]  /*dd20*/  @!P0 IMAD R15, R15, R17, RZ ;  /* 0x000000110f0f8224 */ /* 0x000fc600078e02ff */
[----:B------:R1:W-:Y:S01]  /*dd30*/  @!P5 STG.E.U8 desc[UR36][R4.64+0x61], R13 ;  /* 0x0000610d0400d986 */ /* 0x0003e2000c101124 */
[C---:B------:R-:W-:Y:S02]  /*dd40*/  ISETP.LT.OR P5, PT, R0.reuse, 0x6a, !P2 ;  /* 0x0000006a0000780c */ /* 0x040fe400057a1670 */
[-C--:B------:R-:W-:Y:S01]  /*dd50*/  @!P3 IMAD R21, R21, R17.reuse, RZ ;  /* 0x000000111515b224 */ /* 0x080fe200078e02ff */
[----:B------:R3:W-:Y:S01]  /*dd60*/  @!P0 STG.E.U8 desc[UR36][R10.64+0x60], R15 ;  /* 0x0000600f0a008986 */ /* 0x0007e2000c101124 */
[C---:B------:R-:W-:Y:S02]  /*dd70*/  ISETP.LT.OR P0, PT, R0.reuse, 0x69, !P1 ;  /* 0x000000690000780c */ /* 0x040fe40004f01670 */
[----:B------:R-:W-:Y:S01]  /*dd80*/  @!P4 IMAD R23, R23, R17, RZ ;  /* 0x000000111717c224 */ /* 0x000fe200078e02ff */
[----:B------:R4:W-:Y:S01]  /*dd90*/  @!P3 STG.E.U8 desc[UR36][R10.64+0x61], R21 ;  /* 0x000061150a00b986 */ /* 0x0009e2000c101124 */
[----:B------:R-:W-:-:S03]  /*dda0*/  ISETP.LT.OR P3, PT, R0, 0x6a, !P1 ;  /* 0x0000006a0000780c */ /* 0x000fc60004f61670 */
[----:B------:R5:W-:Y:S01]  /*ddb0*/  @!P4 STG.E.U8 desc[UR36][R4.64+0x68], R23 ;  /* 0x000068170400c986 */ /* 0x000be2000c101124 */
[----:B------:R-:W-:Y:S01]  /*ddc0*/  ISETP.LT.OR P4, PT, R0, 0x71, !P2 ;  /* 0x000000710000780c */ /* 0x000fe20005781670 */
[----:B0-----:R-:W-:-:S04]  /*ddd0*/  @!P5 IMAD R3, R225, R17, RZ ;  /* 0x00000011e103d224 */ /* 0x001fc800078e02ff */
[-C--:B-1----:R-:W-:Y:S01]  /*dde0*/  @!P0 IMAD R13, R224, R17.reuse, RZ ;  /* 0x00000011e00d8224 */ /* 0x082fe200078e02ff */
[----:B------:R0:W-:Y:S01]  /*ddf0*/  @!P5 STG.E.U8 desc[UR36][R4.64+0x69], R3 ;  /* 0x000069030400d986 */ /* 0x0001e2000c101124 */
[C---:B------:R-:W-:Y:S02]  /*de00*/  ISETP.LT.OR P5, PT, R0.reuse, 0x72, !P2 ;  /* 0x000000720000780c */ /* 0x040fe400057a1670 */
[-C--:B---3--:R-:W-:Y:S01]  /*de10*/  @!P3 IMAD R15, R223, R17.reuse, RZ ;  /* 0x00000011df0fb224 */ /* 0x088fe200078e02ff */
[----:B------:R1:W-:Y:S01]  /*de20*/  @!P0 STG.E.U8 desc[UR36][R10.64+0x68], R13 ;  /* 0x0000680d0a008986 */ /* 0x0003e2000c101124 */
[----:B------:R-:W-:Y:S02]  /*de30*/  ISETP.LT.OR P0, PT, R0, 0x71, !P1 ;  /* 0x000000710000780c */ /* 0x000fe40004f01670 */
[----:B----4-:R-:W-:Y:S01]  /*de40*/  @!P4 IMAD R21, R222, R17, RZ ;  /* 0x00000011de15c224 */ /* 0x010fe200078e02ff */
[----:B------:R3:W-:Y:S01]  /*de50*/  @!P3 STG.E.U8 desc[UR36][R10.64+0x69], R15 ;  /* 0x0000690f0a00b986 */ /* 0x0007e2000c101124 */
[----:B------:R-:W-:-:S03]  /*de60*/  ISETP.LT.OR P3, PT, R0, 0x72, !P1 ;  /* 0x000000720000780c */ /* 0x000fc60004f61670 */
[----:B------:R4:W-:Y:S01]  /*de70*/  @!P4 STG.E.U8 desc[UR36][R4.64+0x70], R21 ;  /* 0x000070150400c986 */ /* 0x0009e2000c101124 */
[----:B------:R-:W-:Y:S01]  /*de80*/  ISETP.LT.OR P4, PT, R0, 0x79, !P2 ;  /* 0x000000790000780c */ /* 0x000fe20005781670 */
[----:B-----5:R-:W-:-:S04]  /*de90*/  @!P5 IMAD R23, R221, R17, RZ ;  /* 0x00000011dd17d224 */ /* 0x020fc800078e02ff */
[-C--:B0-----:R-:W-:Y:S01]  /*dea0*/  @!P0 IMAD R3, R220, R17.reuse, RZ ;  /* 0x00000011dc038224 */ /* 0x081fe200078e02ff */
[----:B------:R0:W-:Y:S01]  /*deb0*/  @!P5 STG.E.U8 desc[UR36][R4.64+0x71], R23 ;  /* 0x000071170400d986 */ /* 0x0001e2000c101124 */
[C---:B------:R-:W-:Y:S02]  /*dec0*/  ISETP.LT.OR P5, PT, R0.reuse, 0x7a, !P2 ;  /* 0x0000007a0000780c */ /* 0x040fe400057a1670 */
[-C--:B-1----:R-:W-:Y:S01]  /*ded0*/  @!P3 IMAD R13, R219, R17.reuse, RZ ;  /* 0x00000011db0db224 */ /* 0x082fe200078e02ff */
[----:B------:R1:W-:Y:S01]  /*dee0*/  @!P0 STG.E.U8 desc[UR36][R10.64+0x70], R3 ;  /* 0x000070030a008986 */ /* 0x0003e2000c101124 */
[----:B------:R-:W-:Y:S02]  /*def0*/  ISETP.LT.OR P0, PT, R0, 0x79, !P1 ;  /* 0x000000790000780c */ /* 0x000fe40004f01670 */
[----:B---3--:R-:W-:Y:S01]  /*df00*/  @!P4 IMAD R15, R218, R17, RZ ;  /* 0x00000011da0fc224 */ /* 0x008fe200078e02ff */
[----:B------:R3:W-:Y:S01]  /*df10*/  @!P3 STG.E.U8 desc[UR36][R10.64+0x71], R13 ;  /* 0x0000710d0a00b986 */ /* 0x0007e2000c101124 */
[----:B------:R-:W-:-:S03]  /*df20*/  ISETP.LT.OR P3, PT, R0, 0x7a, !P1 ;  /* 0x0000007a0000780c */ /* 0x000fc60004f61670 */
[----:B------:R5:W-:Y:S01]  /*df30*/  @!P4 STG.E.U8 desc[UR36][R4.64+0x78], R15 ;  /* 0x0000780f0400c986 */ /* 0x000be2000c101124 */
[----:B------:R-:W-:Y:S01]  /*df40*/  ISETP.LT.OR P4, PT, R0, 0x81, !P2 ;  /* 0x000000810000780c */ /* 0x000fe20005781670 */
[----:B----4-:R-:W-:-:S04]  /*df50*/  @!P5 IMAD R21, R217, R17, RZ ;  /* 0x00000011d915d224 */ /* 0x010fc800078e02ff */
        /* <DEDUP_REMOVED lines=158> */
[----:B------:R-:W-:Y:S02]  /*e940*/  ISETP.LT.OR P5, PT, R0, 0xea, !P2 ;  /* 0x000000ea0000780c */ /* 0x000fe400057a1670 */
[-C--:B-1----:R-:W-:Y:S01]  /*e950*/  @!P3 IMAD R15, R162, R17.reuse, RZ ;  /* 0x00000011a20fb224 */ /* 0x082fe200078e02ff */
[----:B------:R1:W-:Y:S01]  /*e960*/  @!P0 STG.E.U8 desc[UR36][R10.64+0xe0], R13 ;  /* 0x0000e00d0a008986 */ /* 0x0003e2000c101124 */
[C---:B------:R-:W-:Y:S02]  /*e970*/  ISETP.LT.OR P0, PT, R0.reuse, 0xe9, !P1 ;  /* 0x000000e90000780c */ /* 0x040fe40004f01670 */
        /* <DEDUP_REMOVED lines=17> */
[----:B--2---:R-:W-:-:S04]  /*ea90*/  @!P5 IMAD R21, R154, R17, RZ ;  /* 0x000000119a15d224 */ /* 0x004fc800078e02ff */
[-C--:B0-----:R-:W-:Y:S01]  /*eaa0*/  @!P0 IMAD R23, R153, R17.reuse, RZ ;  /* 0x0000001199178224 */ /* 0x081fe200078e02ff */
[----:B------:R0:W-:Y:S01]  /*eab0*/  @!P5 STG.E.U8 desc[UR36][R4.64+0xf1], R21 ;  /* 0x0000f1150400d986 */ /* 0x0001e2000c101124 */
[----:B------:R-:W-:Y:S02]  /*eac0*/  ISETP.LT.OR P2, PT, R0, 0xfa, !P2 ;  /* 0x000000fa0000780c */ /* 0x000fe40005741670 */
[-C--:B-1----:R-:W-:Y:S01]  /*ead0*/  @!P3 IMAD R3, R152, R17.reuse, RZ ;  /* 0x000000119803b224 */ /* 0x082fe200078e02ff */
[----:B------:R-:W-:Y:S01]  /*eae0*/  @!P0 STG.E.U8 desc[UR36][R10.64+0xf0], R23 ;  /* 0x0000f0170a008986 */ /* 0x000fe2000c101124 */
[----:B------:R-:W-:Y:S02]  /*eaf0*/  ISETP.GE.AND P0, PT, R156, 0x81, PT ;  /* 0x000000819c00780c */ /* 0x000fe40003f06270 */
[----:B---3--:R-:W-:Y:S01]  /*eb00*/  @!P4 IMAD R13, R22, R17, RZ ;  /* 0x00000011160dc224 */ /* 0x008fe200078e02ff */
[C---:B------:R-:W-:Y:S01]  /*eb10*/  ISETP.LT.OR P5, PT, R0.reuse, 0xf9, !P1 ;  /* 0x000000f90000780c */ /* 0x040fe20004fa1670 */
[----:B------:R1:W-:Y:S01]  /*eb20*/  @!P3 STG.E.U8 desc[UR36][R10.64+0xf1], R3 ;  /* 0x0000f1030a00b986 */ /* 0x0003e2000c101124 */
[----:B------:R-:W-:-:S02]  /*eb30*/  ISETP.LT.OR P1, PT, R0, 0xfa, !P1 ;  /* 0x000000fa0000780c */ /* 0x000fc40004f21670 */
[C---:B------:R-:W-:Y:S01]  /*eb40*/  ISETP.LT.OR P3, PT, R0.reuse, 0x1, !P0 ;  /* 0x000000010000780c */ /* 0x040fe20004761670 */
[----:B------:R-:W-:Y:S01]  /*eb50*/  @!P4 STG.E.U8 desc[UR36][R4.64+0xf8], R13 ;  /* 0x0000f80d0400c986 */ /* 0x000fe2000c101124 */
[----:B------:R-:W-:Y:S01]  /*eb60*/  ISETP.LT.OR P4, PT, R0, 0x2, !P0 ;  /* 0x000000020000780c */ /* 0x000fe20004781670 */
[----:B----4-:R-:W-:-:S05]  /*eb70*/  @!P2 IMAD R15, R20, R17, RZ ;  /* 0x00000011140fa224 */ /* 0x010fca00078e02ff */
[----:B------:R2:W-:Y:S01]  /*eb80*/  @!P2 STG.E.U8 desc[UR36][R4.64+0xf9], R15 ;  /* 0x0000f90f0400a986 */ /* 0x0005e2000c101124 */
[-C--:B0-----:R-:W-:Y:S02]  /*eb90*/  @!P5 IMAD R21, R14, R17.reuse, RZ ;  /* 0x000000110e15d224 */ /* 0x081fe400078e02ff */
[-C--:B-1----:R-:W-:Y:S01]  /*eba0*/  @!P1 IMAD R3, R12, R17.reuse, RZ ;  /* 0x000000110c039224 */ /* 0x082fe200078e02ff */
[----:B------:R-:W-:Y:S01]  /*ebb0*/  ISETP.GE.AND P2, PT, R156, 0x89, PT ;  /* 0x000000899c00780c */ /* 0x000fe20003f46270 */
[-C--:B------:R-:W-:Y:S02]  /*ebc0*/  @!P3 IMAD R23, R24, R17.reuse, RZ ;  /* 0x000000111817b224 */ /* 0x080fe400078e02ff */
[----:B------:R-:W-:Y:S01]  /*ebd0*/  @!P4 IMAD R25, R25, R17, RZ ;  /* 0x000000111919c224 */ /* 0x000fe200078e02ff */
[----:B------:R-:W-:Y:S01]  /*ebe0*/  @!P5 STG.E.U8 desc[UR36][R10.64+0xf8], R21 ;  /* 0x0000f8150a00d986 */ /* 0x000fe2000c101124 */
[----:B------:R-:W-:-:S03]  /*ebf0*/  ISETP.LT.OR P5, PT, R0, 0x1, !P2 ;  /* 0x000000010000780c */ /* 0x000fc600057a1670 */
[----:B------:R0:W-:Y:S01]  /*ec00*/  @!P1 STG.E.U8 desc[UR36][R10.64+0xf9], R3 ;  /* 0x0000f9030a009986 */ /* 0x0001e2000c101124 */
[----:B------:R-:W-:-:S03]  /*ec10*/  ISETP.LT.OR P1, PT, R0, 0x2, !P2 ;  /* 0x000000020000780c */ /* 0x000fc60005721670 */
[----:B------:R-:W-:Y:S01]  /*ec20*/  @!P3 STG.E.U8 desc[UR36][R6.64], R23 ;  /* 0x000000170600b986 */ /* 0x000fe2000c101124 */
[----:B------:R-:W-:-:S03]  /*ec30*/  ISETP.LT.OR P3, PT, R0, 0x9, !P0 ;  /* 0x000000090000780c */ /* 0x000fc60004761670 */
[----:B------:R-:W-:Y:S01]  /*ec40*/  @!P4 STG.E.U8 desc[UR36][R6.64+0x1], R25 ;  /* 0x000001190600c986 */ /* 0x000fe2000c101124 */
[----:B------:R-:W-:Y:S01]  /*ec50*/  ISETP.LT.OR P4, PT, R0, 0xa, !P0 ;  /* 0x0000000a0000780c */ /* 0x000fe20004781670 */
[----:B--2---:R-:W-:-:S04]  /*ec60*/  @!P5 IMAD R5, R26, R17, RZ ;  /* 0x000000111a05d224 */ /* 0x004fc800078e02ff */
[----:B------:R-:W-:-:S04]  /*ec70*/  @!P1 IMAD R27, R27, R17, RZ ;  /* 0x000000111b1b9224 */ /* 0x000fc800078e02ff */
[-C--:B------:R-:W-:Y:S01]  /*ec80*/  @!P3 IMAD R13, R28, R17.reuse, RZ ;  /* 0x000000111c0db224 */ /* 0x080fe200078e02ff */
[----:B------:R1:W-:Y:S03]  /*ec90*/  @!P5 STG.E.U8 desc[UR36][R8.64], R5 ;  /* 0x000000050800d986 */ /* 0x0003e6000c101124 */
[----:B------:R-:W-:Y:S01]  /*eca0*/  @!P4 IMAD R29, R29, R17, RZ ;  /* 0x000000111d1dc224 */ /* 0x000fe200078e02ff */
[----:B------:R-:W-:Y:S01]  /*ecb0*/  @!P1 STG.E.U8 desc[UR36][R8.64+0x1], R27 ;  /* 0x0000011b08009986 */ /* 0x000fe2000c101124 */
[C---:B------:R-:W-:Y:S02]  /*ecc0*/  ISETP.LT.OR P5, PT, R0.reuse, 0x9, !P2 ;  /* 0x000000090000780c */ /* 0x040fe400057a1670 */
[C---:B------:R-:W-:Y:S01]  /*ecd0*/  ISETP.LT.OR P1, PT, R0.reuse, 0xa, !P2 ;  /* 0x0000000a0000780c */ /* 0x040fe20005721670 */
[----:B------:R-:W-:Y:S01]  /*ece0*/  @!P3 STG.E.U8 desc[UR36][R6.64+0x8], R13 ;  /* 0x0000080d0600b986 */ /* 0x000fe2000c101124 */
[----:B------:R-:W-:-:S03]  /*ecf0*/  ISETP.LT.OR P3, PT, R0, 0x11, !P0 ;  /* 0x000000110000780c */ /* 0x000fc60004761670 */
[----:B------:R-:W-:Y:S01]  /*ed00*/  @!P4 STG.E.U8 desc[UR36][R6.64+0x9], R29 ;  /* 0x0000091d0600c986 */ /* 0x000fe2000c101124 */
[----:B------:R-:W-:-:S05]  /*ed10*/  ISETP.LT.OR P4, PT, R0, 0x12, !P0 ;  /* 0x000000120000780c */ /* 0x000fca0004781670 */
[-C--:B0-----:R-:W-:Y:S02]  /*ed20*/  @!P5 IMAD R3, R30, R17.reuse, RZ ;  /* 0x000000111e03d224 */ /* 0x081fe400078e02ff */
[-C--:B------:R-:W-:Y:S02]  /*ed30*/  @!P1 IMAD R31, R31, R17.reuse, RZ ;  /* 0x000000111f1f9224 */ /* 0x080fe400078e02ff */
[-C--:B-1----:R-:W-:Y:S01]  /*ed40*/  @!P3 IMAD R5, R32, R17.reuse, RZ ;  /* 0x000000112005b224 */ /* 0x082fe200078e02ff */
[----:B------:R0:W-:Y:S03]  /*ed50*/  @!P5 STG.E.U8 desc[UR36][R8.64+0x8], R3 ;  /* 0x000008030800d986 */ /* 0x0001e6000c101124 */
[----:B------:R-:W-:Y:S01]  /*ed60*/  @!P4 IMAD R33, R33, R17, RZ ;  /* 0x000000112121c224 */ /* 0x000fe200078e02ff */
[----:B------:R-:W-:Y:S01]  /*ed70*/  @!P1 STG.E.U8 desc[UR36][R8.64+0x9], R31 ;  /* 0x0000091f08009986 */ /* 0x000fe2000c101124 */
[----:B------:R-:W-:-:S02]  /*ed80*/  ISETP.LT.OR P5, PT, R0, 0x11, !P2 ;  /* 0x000000110000780c */ /* 0x000fc400057a1670 */
[C---:B------:R-:W-:Y:S01]  /*ed90*/  ISETP.LT.OR P1, PT, R0.reuse, 0x12, !P2 ;  /* 0x000000120000780c */ /* 0x040fe20005721670 */
[----:B------:R-:W-:Y:S01]  /*eda0*/  @!P3 STG.E.U8 desc[UR36][R6.64+0x10], R5 ;  /* 0x000010050600b986 */ /* 0x000fe2000c101124 */
[----:B------:R-:W-:-:S03]  /*edb0*/  ISETP.LT.OR P3, PT, R0, 0x19, !P0 ;  /* 0x000000190000780c */ /* 0x000fc60004761670 */
[----:B------:R-:W-:Y:S01]  /*edc0*/  @!P4 STG.E.U8 desc[UR36][R6.64+0x11], R33 ;  /* 0x000011210600c986 */ /* 0x000fe2000c101124 */
[----:B------:R-:W-:-:S05]  /*edd0*/  ISETP.LT.OR P4, PT, R0, 0x1a, !P0 ;  /* 0x0000001a0000780c */ /* 0x000fca0004781670 */
[-C--:B0-----:R-:W-:Y:S02]  /*ede0*/  @!P5 IMAD R3, R34, R17.reuse, RZ ;  /* 0x000000112203d224 */ /* 0x081fe400078e02ff */
[-C--:B------:R-:W-:Y:S02]  /*edf0*/  @!P1 IMAD R35, R35, R17.reuse, RZ ;  /* 0x0000001123239224 */ /* 0x080fe400078e02ff */
[-C--:B------:R-:W-:Y:S01]  /*ee00*/  @!P3 IMAD R11, R36, R17.reuse, RZ ;  /* 0x00000011240bb224 */ /* 0x080fe200078e02ff */
        /* <DEDUP_REMOVED lines=293> */
[----:B------:R1:W-:Y:S01]  /*10060*/  @!P3 STG.E.U8 desc[UR36][R6.64+0xd8], R11 ;  /* 0x0000d80b0600b986 */ /* 0x0003e2000c101124 */
        /* <DEDUP_REMOVED lines=15> */
[-C--:B-1----:R-:W-:Y:S02]  /*10160*/  @!P5 IMAD R11, R138, R17.reuse, RZ ;  /* 0x000000118a0bd224 */ /* 0x082fe400078e02ff */
[-C--:B------:R-:W-:Y:S02]  /*10170*/  @!P1 IMAD R139, R139, R17.reuse, RZ ;  /* 0x000000118b8b9224 */ /* 0x080fe400078e02ff */
[-C--:B0-----:R-:W-:Y:S01]  /*10180*/  @!P3 IMAD R3, R140, R17.reuse, RZ ;  /* 0x000000118c03b224 */ /* 0x081fe200078e02ff */
[----:B------:R0:W-:Y:S03]  /*10190*/  @!P5 STG.E.U8 desc[UR36][R8.64+0xe0], R11 ;  /* 0x0000e00b0800d986 */ /* 0x0001e6000c101124 */
[----:B------:R-:W-:Y:S01]  /*101a0*/  @!P4 IMAD R141, R141, R17, RZ ;  /* 0x000000118d8dc224 */ /* 0x000fe200078e02ff */
[----:B------:R-:W-:Y:S01]  /*101b0*/  @!P1 STG.E.U8 desc[UR36][R8.64+0xe1], R139 ;  /* 0x0000e18b08009986 */ /* 0x000fe2000c101124 */
[----:B------:R-:W-:-:S03]  /*101c0*/  ISETP.LT.OR P1, PT, R0, 0xe9, !P2 ;  /* 0x000000e90000780c */ /* 0x000fc60005721670 */
[----:B------:R1:W-:Y:S01]  /*101d0*/  @!P3 STG.E.U8 desc[UR36][R6.64+0xe8], R3 ;  /* 0x0000e8030600b986 */ /* 0x0003e2000c101124 */
[----:B------:R-:W-:-:S03]  /*101e0*/  ISETP.LT.OR P3, PT, R0, 0xea, !P2 ;  /* 0x000000ea0000780c */ /* 0x000fc60005761670 */
[----:B------:R-:W-:Y:S01]  /*101f0*/  @!P4 STG.E.U8 desc[UR36][R6.64+0xe9], R141 ;  /* 0x0000e98d0600c986 */ /* 0x000fe2000c101124 */
[C---:B------:R-:W-:Y:S02]  /*10200*/  ISETP.LT.OR P4, PT, R0.reuse, 0xf2, !P0 ;  /* 0x000000f20000780c */ /* 0x040fe40004781670 */
[----:B------:R-:W-:-:S03]  /*10210*/  ISETP.LT.OR P5, PT, R0, 0xf1, !P0 ;  /* 0x000000f10000780c */ /* 0x000fc600047a1670 */
[----:B--2---:R-:W-:-:S04]  /*10220*/  @!P1 IMAD R5, R142, R17, RZ ;  /* 0x000000118e059224 */ /* 0x004fc800078e02ff */
[----:B------:R-:W-:-:S04]  /*10230*/  @!P3 IMAD R143, R143, R17, RZ ;  /* 0x000000118f8fb224 */ /* 0x000fc800078e02ff */
[-C--:B------:R-:W-:Y:S02]  /*10240*/  @!P4 IMAD R145, R145, R17.reuse, RZ ;  /* 0x000000119191c224 */ /* 0x080fe400078e02ff */
[----:B0-----:R-:W-:Y:S01]  /*10250*/  @!P5 IMAD R11, R144, R17, RZ ;  /* 0x00000011900bd224 */ /* 0x001fe200078e02ff */
[----:B------:R0:W-:Y:S01]  /*10260*/  @!P1 STG.E.U8 desc[UR36][R8.64+0xe8], R5 ;  /* 0x0000e80508009986 */ /* 0x0001e2000c101124 */
[----:B------:R-:W-:-:S03]  /*10270*/  ISETP.LT.OR P1, PT, R0, 0xf1, !P2 ;  /* 0x000000f10000780c */ /* 0x000fc60005721670 */
[----:B------:R-:W-:Y:S01]  /*10280*/  @!P3 STG.E.U8 desc[UR36][R8.64+0xe9], R143 ;  /* 0x0000e98f0800b986 */ /* 0x000fe2000c101124 */
[----:B------:R-:W-:-:S03]  /*10290*/  ISETP.LT.OR P3, PT, R0, 0xf9, !P0 ;  /* 0x000000f90000780c */ /* 0x000fc60004761670 */
[----:B------:R-:W-:Y:S01]  /*102a0*/  @!P4 STG.E.U8 desc[UR36][R6.64+0xf1], R145 ;  /* 0x0000f1910600c986 */ /* 0x000fe2000c101124 */
[C---:B------:R-:W-:Y:S02]  /*102b0*/  ISETP.LT.OR P4, PT, R0.reuse, 0xf2, !P2 ;  /* 0x000000f20000780c */ /* 0x040fe40005781670 */
[C---:B------:R-:W-:Y:S01]  /*102c0*/  ISETP.LT.OR P0, PT, R0.reuse, 0xfa, !P0 ;  /* 0x000000fa0000780c */ /* 0x040fe20004701670 */
[----:B------:R2:W-:Y:S01]  /*102d0*/  @!P5 STG.E.U8 desc[UR36][R6.64+0xf0], R11 ;  /* 0x0000f00b0600d986 */ /* 0x0005e2000c101124 */
[C---:B------:R-:W-:Y:S02]  /*102e0*/  ISETP.LT.OR P5, PT, R0.reuse, 0xf9, !P2 ;  /* 0x000000f90000780c */ /* 0x040fe400057a1670 */
[----:B------:R-:W-:Y:S01]  /*102f0*/  ISETP.LT.OR P2, PT, R0, 0xfa, !P2 ;  /* 0x000000fa0000780c */ /* 0x000fe20005741670 */
[-C--:B-1----:R-:W-:Y:S02]  /*10300*/  @!P1 IMAD R3, R146, R17.reuse, RZ ;  /* 0x0000001192039224 */ /* 0x082fe400078e02ff */
[----:B0-----:R-:W-:-:S04]  /*10310*/  @!P3 IMAD R5, R148, R17, RZ ;  /* 0x000000119405b224 */ /* 0x001fc800078e02ff */
[-C--:B------:R-:W-:Y:S02]  /*10320*/  @!P4 IMAD R147, R147, R17.reuse, RZ ;  /* 0x000000119393c224 */ /* 0x080fe400078e02ff */
[-C--:B------:R-:W-:Y:S02]  /*10330*/  @!P0 IMAD R149, R149, R17.reuse, RZ ;  /* 0x0000001195958224 */ /* 0x080fe400078e02ff */
[-C--:B--2---:R-:W-:Y:S02]  /*10340*/  @!P5 IMAD R11, R150, R17.reuse, RZ ;  /* 0x00000011960bd224 */ /* 0x084fe400078e02ff */
[----:B------:R-:W-:Y:S01]  /*10350*/  @!P2 IMAD R151, R151, R17, RZ ;  /* 0x000000119797a224 */ /* 0x000fe200078e02ff */
[----:B------:R0:W-:Y:S04]  /*10360*/  @!P1 STG.E.U8 desc[UR36][R8.64+0xf0], R3 ;  /* 0x0000f00308009986 */ /* 0x0001e8000c101124 */
[----:B------:R0:W-:Y:S04]  /*10370*/  @!P4 STG.E.U8 desc[UR36][R8.64+0xf1], R147 ;  /* 0x0000f1930800c986 */ /* 0x0001e8000c101124 */
[----:B------:R0:W-:Y:S04]  /*10380*/  @!P3 STG.E.U8 desc[UR36][R6.64+0xf8], R5 ;  /* 0x0000f8050600b986 */ /* 0x0001e8000c101124 */
[----:B------:R0:W-:Y:S04]  /*10390*/  @!P0 STG.E.U8 desc[UR36][R6.64+0xf9], R149 ;  /* 0x0000f99506008986 */ /* 0x0001e8000c101124 */
[----:B------:R0:W-:Y:S04]  /*103a0*/  @!P5 STG.E.U8 desc[UR36][R8.64+0xf8], R11 ;  /* 0x0000f80b0800d986 */ /* 0x0001e8000c101124 */
[----:B------:R0:W-:Y:S02]  /*103b0*/  @!P2 STG.E.U8 desc[UR36][R8.64+0xf9], R151 ;  /* 0x0000f9970800a986 */ /* 0x0001e4000c101124 */
.L_x_547:
[----:B------:R-:W-:Y:S05]  /*103c0*/  BSYNC B0 ;  /* 0x0000000000007941 */ /* 0x000fea0003800000 */
.L_x_33:
[----:B0-----:R-:W2:Y:S04]  /*103d0*/  LDL.LU R3, [R1+0x204] ;  /* 0x0002040001037983 */ /* 0x001ea80000300800 */
[----:B------:R-:W2:Y:S01]  /*103e0*/  LDL.LU R2, [R1+0x208] ;  /* 0x0002080001027983 */ /* 0x000ea20000300800 */
[----:B------:R-:W-:Y:S01]  /*103f0*/  ULDC UR4, c[0x0][0xc] ;  /* 0x0000030000047ab9 */ /* 0x000fe20000000800 */
[----:B------:R-:W-:Y:S01]  /*10400*/  ULDC UR5, c[0x0][0x10] ;  /* 0x0000040000057ab9 */ /* 0x000fe20000000800 */
[----:B------:R-:W2:Y:S01]  /*10410*/  LDC R5, c[0x0][0x14] ;  /* 0x00000500ff057b82 */ /* 0x000ea20000000800 */
[----:B------:R-:W-:Y:S01]  /*10420*/  UIMAD.WIDE.U32 UR4, UR4, UR5, URZ ;  /* 0x00000005040472a5 */ /* 0x000fe2000f8e003f */
[----:B------:R-:W-:Y:S01]  /*10430*/  PRMT R0, RZ, 0x7610, R0 ;  /* 0x00007610ff007816 */ /* 0x000fe20000000000 */
[----:B------:R-:W-:-:S02]  /*10440*/  IMAD.MOV.U32 R22, RZ, RZ, -0x1 ;  /* 0xffffffffff167424 */ /* 0x000fc400078e00ff */
[----:B------:R-:W-:Y:S02]  /*10450*/  IMAD.MOV.U32 R154, RZ, RZ, -0x1 ;  /* 0xffffffffff9a7424 */ /* 0x000fe400078e00ff */
[----:B--2---:R-:W-:-:S04]  /*10460*/  IMAD.WIDE.U32 R2, R5, UR4, R2 ;  /* 0x0000000405027c25 */ /* 0x004fc8000f8e0002 */
[----:B------:R-:W-:Y:S01]  /*10470*/  IMAD R5, R5, UR5, RZ ;  /* 0x0000000505057c24 */ /* 0x000fe2000f8e02ff */
[----:B------:R-:W-:Y:S01]  /*10480*/  ULDC.64 UR4, c[0x0][0x650] ;  /* 0x0001940000047ab9 */ /* 0x000fe20000000a00 */
[----:B------:R-:W-:Y:S01]  /*10490*/  IMAD.MOV.U32 R23, RZ, RZ, R2 ;  /* 0x000000ffff177224 */ /* 0x000fe200078e0002 */
[----:B------:R-:W-:Y:S01]  /*104a0*/  ISETP.GE.U32.AND P0, PT, R2, UR4, PT ;  /* 0x0000000402007c0c */ /* 0x000fe2000bf06070 */
[----:B-1----:R-:W-:-:S05]  /*104b0*/  IMAD.IADD R25, R3, 0x1, R5 ;  /* 0x0000000103197824 */ /* 0x002fca00078e0205 */
[----:B------:R0:W-:Y:S01]  /*104c0*/  STL [R1+0x204], R25 ;  /* 0x0002041901007387 */ /* 0x0001e20000100800 */
[----:B------:R-:W-:-:S03]  /*104d0*/  ISETP.GE.U32.AND.EX P0, PT, R25, UR5, PT, P0 ;  /* 0x0000000519007c0c */ /* 0x000fc6000bf06100 */
[----:B------:R0:W-:Y:S10]  /*104e0*/  STL [R1+0x208], R23 ;  /* 0x0002081701007387 */ /* 0x0001f40000100800 */
[----:B0-----:R-:W-:Y:S05]  /*104f0*/  @P0 BRA `(.L_x_548) ;  /* 0x0000000400700947 */ /* 0x001fea0003800000 */
[----:B------:R-:W0:Y:S01]  /*10500*/  S2R R14, SR_CTAID.X ;  /* 0x00000000000e7919 */ /* 0x000e220000002500 */
[----:B----4-:R-:W1:Y:S01]  /*10510*/  LDC.64 R8, c[0x0][0x628] ;  /* 0x00018a00ff087b82 */ /* 0x010e620000000a00 */
[----:B------:R-:W-:Y:S01]  /*10520*/  ULDC UR4, c[0x0][0x150] ;  /* 0x0000540000047ab9 */ /* 0x000fe20000000800 */
[----:B---3--:R-:W-:Y:S01]  /*10530*/  IMAD.MOV.U32 R6, RZ, RZ, R23 ;  /* 0x000000ffff067224 */ /* 0x008fe200078e0017 */
[----:B------:R-:W2:Y:S01]  /*10540*/  S2R R20, SR_CTAID.Y ;  /* 0x0000000000147919 */ /* 0x000ea20000002600 */
[----:B------:R-:W-:-:S04]  /*10550*/  IMAD.MOV.U32 R7, RZ, RZ, R25 ;  /* 0x000000ffff077224 */ /* 0x000fc800078e0019 */
[----:B------:R-:W3:Y:S08]  /*10560*/  LDC R21, c[0x0][0x144] ;  /* 0x00005100ff157b82 */ /* 0x000ef00000000800 */
[----:B------:R-:W4:Y:S08]  /*10570*/  LDC R10, c[0x0][0x630] ;  /* 0x00018c00ff0a7b82 */ /* 0x000f300000000800 */
[----:B------:R-:W2:Y:S01]  /*10580*/  LDC.64 R12, c[0x0][0x620] ;  /* 0x00018800ff0c7b82 */ /* 0x000ea20000000a00 */
[----:B-1----:R-:W-:-:S04]  /*10590*/  ISETP.NE.U32.AND P0, PT, R8, RZ, PT ;  /* 0x000000ff0800720c */ /* 0x002fc80003f05070 */
[----:B------:R-:W-:Y:S02]  /*105a0*/  ISETP.NE.AND.EX P0, PT, R9, RZ, PT, P0 ;  /* 0x000000ff0900720c */ /* 0x000fe40003f05300 */
[----:B0-----:R-:W-:-:S05]  /*105b0*/  I2FP.F32.U32 R0, R14 ;  /* 0x0000000e00007245 */ /* 0x001fca0000201000 */
[----:B------:R-:W-:-:S04]  /*105c0*/  FMUL R0, R0, UR4 ;  /* 0x0000000400007c20 */ /* 0x000fc80008400000 */
[----:B------:R0:W1:Y:S02]  /*105d0*/  F2I.U32.TRUNC.NTZ R15, R0 ;  /* 0x00000000000f7305 */ /* 0x000064000020f000 */
[----:B---34-:R-:W-:Y:S05]  /*105e0*/  @!P0 BRA `(.L_x_549) ;  /* 0x0000000000288947 */ /* 0x018fea0003800000 */
[----:B0-----:R-:W0:Y:S02]  /*105f0*/  LDC R0, c[0x0][0x634] ;  /* 0x00018d00ff007b82 */ /* 0x001e240000000800 */
[----:B0-----:R-:W-:-:S05]  /*10600*/  IADD3 R7, P0, R23, R0, RZ ;  /* 0x0000000017077210 */ /* 0x001fca0007f1e0ff */
        /* <DEDUP_REMOVED lines=8> */
.L_x_549:
[-CC-:B------:R-:W-:Y:S01]  /*10690*/  SHF.R.U64 R154, R6, R10.reuse, R7.reuse ;  /* 0x0000000a069a7219 */ /* 0x180fe20000001207 */
[----:B------:R-:W3:Y:S01]  /*106a0*/  LDC.64 R26, c[0x0][0x640] ;  /* 0x00019000ff1a7b82 */ /* 0x000ee20000000a00 */
[----:B0-----:R-:W-:Y:S01]  /*106b0*/  SHF.R.U32.HI R0, RZ, R10, R7 ;  /* 0x0000000aff007219 */ /* 0x001fe20000011607 */
[----:B------:R-:W-:Y:S01]  /*106c0*/  IMAD.MOV.U32 R2, RZ, RZ, R23 ;  /* 0x000000ffff027224 */ /* 0x000fe200078e0017 */
[----:B------:R-:W-:Y:S01]  /*106d0*/  IADD3 R5, P0, RZ, -R154, RZ ;  /* 0x8000009aff057210 */ /* 0x000fe20007f1e0ff */
[----:B-1----:R-:W-:Y:S01]  /*106e0*/  IMAD.MOV R15, RZ, RZ, -R15 ;  /* 0x000000ffff0f7224 */ /* 0x002fe200078e0a0f */
[----:B------:R-:W-:Y:S01]  /*106f0*/  ULDC UR4, c[0x0][0x154] ;  /* 0x0000550000047ab9 */ /* 0x000fe20000000800 */
[----:B------:R-:W-:Y:S02]  /*10700*/  IMAD.MOV.U32 R7, RZ, RZ, 0x1 ;  /* 0x00000001ff077424 */ /* 0x000fe400078e00ff */
[----:B------:R-:W0:Y:S01]  /*10710*/  LDC R4, c[0x0][0x618] ;  /* 0x00018600ff047b82 */ /* 0x000e220000000800 */
[----:B------:R-:W-:-:S02]  /*10720*/  IMAD.X R3, RZ, RZ, ~R0, P0 ;  /* 0x000000ffff037224 */ /* 0x000fc400000e0e00 */
[----:B------:R-:W-:Y:S02]  /*10730*/  IMAD R22, R21, R15, R14 ;  /* 0x0000000f15167224 */ /* 0x000fe400078e020e */
[-C--:B--2---:R-:W-:Y:S02]  /*10740*/  IMAD R0, R3, R12.reuse, RZ ;  /* 0x0000000c03007224 */ /* 0x084fe400078e02ff */
[----:B------:R-:W-:Y:S01]  /*10750*/  IMAD.MOV.U32 R3, RZ, RZ, R25 ;  /* 0x000000ffff037224 */ /* 0x000fe200078e0019 */
[----:B------:R-:W1:Y:S01]  /*10760*/  LDC R6, c[0x0][0x608] ;  /* 0x00018200ff067b82 */ /* 0x000e620000000800 */
[----:B------:R-:W-:-:S04]  /*10770*/  IMAD.WIDE.U32 R2, R5, R12, R2 ;  /* 0x0000000c05027225 */ /* 0x000fc800078e0002 */
[----:B------:R-:W-:-:S03]  /*10780*/  IMAD R5, R5, R13, R0 ;  /* 0x0000000d05057224 */ /* 0x000fc600078e0200 */
[----:B------:R-:W2:Y:S01]  /*10790*/  LDC R24, c[0x0][0x658] ;  /* 0x00019600ff187b82 */ /* 0x000ea20000000800 */
[----:B------:R-:W-:Y:S01]  /*107a0*/  I2FP.F32.U32 R0, R20 ;  /* 0x0000001400007245 */ /* 0x000fe20000201000 */
[----:B------:R-:W-:Y:S01]  /*107b0*/  IMAD.IADD R3, R3, 0x1, R5 ;  /* 0x0000000103037824 */ /* 0x000fe200078e0205 */
[----:B---3--:R-:W-:Y:S01]  /*107c0*/  ISETP.NE.U32.AND P0, PT, R26, RZ, PT ;  /* 0x000000ff1a00720c */ /* 0x008fe20003f05070 */
[----:B------:R-:W-:Y:S02]  /*107d0*/  IMAD.MOV.U32 R5, RZ, RZ, -0x1 ;  /* 0xffffffffff057424 */ /* 0x000fe400078e00ff */
[----:B------:R-:W-:Y:S02]  /*107e0*/  FMUL R0, R0, UR4 ;  /* 0x0000000400007c20 */ /* 0x000fe40008400000 */
[----:B------:R-:W3:Y:S01]  /*107f0*/  LDC R13, c[0x0][0x148] ;  /* 0x00005200ff0d7b82 */ /* 0x000ee20000000800 */
[----:B0-----:R-:W-:Y:S01]  /*10800*/  SHF.R.U64 R10, R2, R4, R3 ;  /* 0x00000004020a7219 */ /* 0x001fe20000001203 */
[----:B------:R0:W4:Y:S01]  /*10810*/  F2I.U32.TRUNC.NTZ R12, R0 ;  /* 0x00000000000c7305 */ /* 0x000122000020f000 */
[----:B------:R-:W-:-:S02]  /*10820*/  ISETP.NE.AND.EX P0, PT, R27, RZ, PT, P0 ;  /* 0x000000ff1b00720c */ /* 0x000fc40003f05300 */
[----:B------:R-:W-:-:S03]  /*10830*/  SHF.R.U32.HI R3, RZ, R4, R3 ;  /* 0x00000004ff037219 */ /* 0x000fc60000011603 */
[----:B------:R-:W0:Y:S01]  /*10840*/  LDC R14, c[0x0][0x600] ;  /* 0x00018000ff0e7b82 */ /* 0x000e220000000800 */
[-CC-:B-1----:R-:W-:Y:S02]  /*10850*/  SHF.R.U64 R8, R10, R6.reuse, R3.reuse ;  /* 0x000000060a087219 */ /* 0x182fe40000001203 */
[----:B------:R-:W-:-:S05]  /*10860*/  SHF.R.U32.HI R3, RZ, R6, R3 ;  /* 0x00000006ff037219 */ /* 0x000fca0000011603 */
[----:B------:R-:W1:Y:S01]  /*10870*/  LDC R15, c[0x0][0x648] ;  /* 0x00019200ff0f7b82 */ /* 0x000e620000000800 */
[-CC-:B--2---:R-:W-:Y:S02]  /*10880*/  SHF.R.U64 R11, R8, R24.reuse, R3.reuse ;  /* 0x00000018080b7219 */ /* 0x184fe40000001203 */
[-C--:B------:R-:W-:Y:S02]  /*10890*/  SHF.L.U32 R5, R5, R24.reuse, RZ ;  /* 0x0000001805057219 */ /* 0x080fe400000006ff */
[-C--:B------:R-:W-:Y:S01]  /*108a0*/  SHF.R.U32.HI R3, RZ, R24.reuse, R3 ;  /* 0x00000018ff037219 */ /* 0x080fe20000011603 */
[----:B------:R-:W-:Y:S01]  /*108b0*/  IMAD.MOV.U32 R2, RZ, RZ, R11 ;  /* 0x000000ffff027224 */ /* 0x000fe200078e000b */
[----:B------:R-:W-:Y:S01]  /*108c0*/  SHF.L.U32 R24, R7, R24, RZ ;  /* 0x0000001807187219 */ /* 0x000fe200000006ff */
[----:B------:R-:W2:Y:S01]  /*108d0*/  LDC R21, c[0x0][0x638] ;  /* 0x00018e00ff157b82 */ /* 0x000ea20000000800 */
[----:B------:R-:W-:-:S07]  /*108e0*/  LOP3.LUT R163, RZ, R5, RZ, 0x33, !PT ;  /* 0x00000005ffa37212 */ /* 0x000fce00078e33ff */
[----:B------:R-:W0:Y:S01]  /*108f0*/  LDC R23, c[0x0][0x610] ;  /* 0x00018400ff177b82 */ /* 0x000e220000000800 */
[----:B----4-:R-:W-:Y:S05]  /*10900*/  @!P0 BRA `(.L_x_550) ;  /* 0x0000000000288947 */ /* 0x010fea0003800000 */
        /* <DEDUP_REMOVED lines=10> */
.L_x_550:
[----:B------:R-:W4:Y:S01]  /*109b0*/  LDC R4, c[0x0][0x65c] ;  /* 0x00019700ff047b82 */ /* 0x000f220000000800 */
[----:B01----:R-:W-:Y:S01]  /*109c0*/  SHF.R.U64 R0, R2, R15, R3 ;  /* 0x0000000f02007219 */ /* 0x003fe20000001203 */
[----:B------:R-:W-:Y:S01]  /*109d0*/  VIADD R3, R14, 0xffffffff ;  /* 0xffffffff0e037836 */ /* 0x000fe20000000000 */
[----:B------:R-:W-:Y:S01]  /*109e0*/  LOP3.LUT R163, R8, R163, RZ, 0xc0, !PT ;  /* 0x000000a308a37212 */ /* 0x000fe200078ec0ff */
[----:B------:R-:W-:Y:S02]  /*109f0*/  IMAD.MOV R12, RZ, RZ, -R12 ;  /* 0x000000ffff0c7224 */ /* 0x000fe400078e0a0c */
[----:B------:R-:W-:Y:S01]  /*10a00*/  IMAD.MOV R2, RZ, RZ, -R0 ;  /* 0x000000ffff027224 */ /* 0x000fe200078e0a00 */
[----:B------:R-:W-:Y:S01]  /*10a10*/  LOP3.LUT R3, R10, R3, RZ, 0xc0, !PT ;  /* 0x000000030a037212 */ /* 0x000fe200078ec0ff */
[----:B------:R-:W-:Y:S02]  /*10a20*/  IMAD R163, R24, R0, R163 ;  /* 0x0000000018a37224 */ /* 0x000fe400078e02a3 */
[----:B--2---:R-:W-:-:S04]  /*10a30*/  IMAD R0, R2, R21, R11 ;  /* 0x0000001502007224 */ /* 0x004fc800078e020b */
[----:B------:R-:W-:Y:S01]  /*10a40*/  IMAD R2, R0, R14, R3 ;  /* 0x0000000e00027224 */ /* 0x000fe200078e0203 */
[----:B----4-:R-:W-:Y:S01]  /*10a50*/  ISETP.NE.AND P0, PT, R4, 0x1, PT ;  /* 0x000000010400780c */ /* 0x010fe20003f05270 */
[----:B------:R-:W-:-:S05]  /*10a60*/  IMAD.MOV.U32 R4, RZ, RZ, 0x1 ;  /* 0x00000001ff047424 */ /* 0x000fca00078e00ff */
[----:B------:R-:W-:-:S07]  /*10a70*/  PRMT R0, R4, 0x7610, R0 ;  /* 0x0000761004007816 */ /* 0x000fce0000000000 */
[----:B---3--:R-:W-:-:S04]  /*10a80*/  @P0 IMAD R22, R13, R12, R20 ;  /* 0x0000000c0d160224 */ /* 0x008fc800078e0214 */
[----:B------:R-:W-:-:S05]  /*10a90*/  IMAD R163, R163, R23, R22 ;  /* 0x00000017a3a37224 */ /* 0x000fca00078e0216 */
[----:B------:R-:W-:Y:S02]  /*10aa0*/  SEL R22, R2, R163, !P0 ;  /* 0x000000a302167207 */ /* 0x000fe40004000000 */
[----:B------:R-:W-:-:S07]  /*10ab0*/  SEL R163, R163, R2, !P0 ;  /* 0x00000002a3a37207 */ /* 0x000fce0004000000 */
.L_x_548:
[----:B------:R-:W-:Y:S01]  /*10ac0*/  LOP3.LUT P0, RZ, R0, 0xff, RZ, 0xc0, !PT ;  /* 0x000000ff00ff7812 */ /* 0x000fe2000780c0ff */
[----:B------:R-:W-:-:S12]  /*10ad0*/  IMAD.MOV.U32 R23, RZ, RZ, R163 ;  /* 0x000000ffff177224 */ /* 0x000fd800078e00a3 */
[----:B------:R-:W-:Y:S05]  /*10ae0*/  @P0 BRA `(.L_x_551) ;  /* 0xffffff0800400947 */ /* 0x000fea000383ffff */
[----:B------:R-:W-:Y:S05]  /*10af0*/  EXIT ;  /* 0x000000000000794d */ /* 0x000fea0003800000 */
.L_x_8:
[----:B------:R-:W2:Y:S01]  /*10b00*/  LDL R20, [R1+0x208] ;  /* 0x0002080001147983 */ /* 0x000ea20000100800 */
[----:B------:R-:W-:-:S03]  /*10b10*/  ULDC.64 UR4, c[0x0][0x650] ;  /* 0x0001940000047ab9 */ /* 0x000fc60000000a00 */
[----:B------:R-:W3:Y:S01]  /*10b20*/  LDL R24, [R1+0x204] ;  /* 0x0002040001187983 */ /* 0x000ee20000100800 */
[----:B------:R-:W-:Y:S01]  /*10b30*/  PRMT R6, RZ, 0x7610, R6 ;  /* 0x00007610ff067816 */ /* 0x000fe20000000006 */
[----:B------:R-:W-:Y:S02]  /*10b40*/  IMAD.MOV.U32 R16, RZ, RZ, -0x1 ;  /* 0xffffffffff107424 */ /* 0x000fe400078e00ff */
[----:B------:R-:W-:Y:S02]  /*10b50*/  IMAD.MOV.U32 R17, RZ, RZ, -0x1 ;  /* 0xffffffffff117424 */ /* 0x000fe400078e00ff */
[----:B------:R-:W-:Y:S01]  /*10b60*/  IMAD.MOV.U32 R13, RZ, RZ, -0x1 ;  /* 0xffffffffff0d7424 */ /* 0x000fe200078e00ff */
[----:B--2---:R-:W-:-:S04]  /*10b70*/  ISETP.GE.U32.AND P0, PT, R20, UR4, PT ;  /* 0x0000000414007c0c */ /* 0x004fc8000bf06070 */
[----:B---3--:R-:W-:-:S13]  /*10b80*/  ISETP.GE.U32.AND.EX P0, PT, R24, UR5, PT, P0 ;  /* 0x0000000518007c0c */ /* 0x008fda000bf06100 */
[----:B------:R-:W-:Y:S05]  /*10b90*/  @P0 BRA `(.L_x_552) ;  /* 0x0000000400340947 */ /* 0x000fea0003800000 */
[----:B------:R-:W1:Y:S01]  /*10ba0*/  LDC.64 R12, c[0x0][0x628] ;  /* 0x00018a00ff0c7b82 */ /* 0x000e620000000a00 */
[----:B------:R-:W-:Y:S02]  /*10bb0*/  IMAD.MOV.U32 R10, RZ, RZ, R20 ;  /* 0x000000ffff0a7224 */ /* 0x000fe400078e0014 */
[----:B------:R-:W-:-:S05]  /*10bc0*/  IMAD.MOV.U32 R11, RZ, RZ, R24 ;  /* 0x000000ffff0b7224 */ /* 0x000fca00078e0018 */
[----:B------:R-:W2:Y:S08]  /*10bd0*/  LDC R16, c[0x0][0x630] ;  /* 0x00018c00ff107b82 */ /* 0x000eb00000000800 */
[----:B0-----:R-:W0:Y:S01]  /*10be0*/  LDC.64 R18, c[0x0][0x620] ;  /* 0x00018800ff127b82 */ /* 0x001e220000000a00 */
[----:B-1----:R-:W-:-:S04]  /*10bf0*/  ISETP.NE.U32.AND P0, PT, R12, RZ, PT ;  /* 0x000000ff0c00720c */ /* 0x002fc80003f05070 */
[----:B------:R-:W-:-:S13]  /*10c00*/  ISETP.NE.AND.EX P0, PT, R13, RZ, PT, P0 ;  /* 0x000000ff0d00720c */ /* 0x000fda0003f05300 */
[----:B0-2---:R-:W-:Y:S05]  /*10c10*/  @!P0 BRA `(.L_x_553) ;  /* 0x0000000000288947 */ /* 0x005fea0003800000 */
[----:B------:R-:W0:Y:S02]  /*10c20*/  LDC R6, c[0x0][0x634] ;  /* 0x00018d00ff067b82 */ /* 0x000e240000000800 */
        /* <DEDUP_REMOVED lines=9> */
.L_x_553:
[----:B------:R-:W0:Y:S01]  /*10cc0*/  LDC.64 R22, c[0x0][0x640] ;  /* 0x00019000ff167b82 */ /* 0x000e220000000a00 */
[-CC-:B------:R-:W-:Y:S02]  /*10cd0*/  SHF.R.U64 R15, R10, R16.reuse, R11.reuse ;  /* 0x000000100a0f7219 */ /* 0x180fe4000000120b */
[----:B------:R-:W-:Y:S02]  /*10ce0*/  SHF.R.U32.HI R6, RZ, R16, R11 ;  /* 0x00000010ff067219 */ /* 0x000fe4000001160b */
[----:B------:R-:W-:-:S03]  /*10cf0*/  IADD3 R9, P0, RZ, -R15, RZ ;  /* 0x8000000fff097210 */ /* 0x000fc60007f1e0ff */
[----:B------:R-:W1:Y:S02]  /*10d00*/  LDC R10, c[0x0][0x618] ;  /* 0x00018600ff0a7b82 */ /* 0x000e640000000800 */
[----:B------:R-:W-:Y:S02]  /*10d10*/  IMAD.X R7, RZ, RZ, ~R6, P0 ;  /* 0x000000ffff077224 */ /* 0x000fe400000e0e06 */
[----:B------:R-:W-:Y:S02]  /*10d20*/  IMAD.MOV.U32 R6, RZ, RZ, R20 ;  /* 0x000000ffff067224 */ /* 0x000fe400078e0014 */
[----:B------:R-:W-:Y:S02]  /*10d30*/  IMAD R8, R7, R18, RZ ;  /* 0x0000001207087224 */ /* 0x000fe400078e02ff */
[----:B------:R-:W2:Y:S01]  /*10d40*/  LDC R16, c[0x0][0x608] ;  /* 0x00018200ff107b82 */ /* 0x000ea20000000800 */
[----:B------:R-:W-:Y:S02]  /*10d50*/  IMAD.MOV.U32 R7, RZ, RZ, R24 ;  /* 0x000000ffff077224 */ /* 0x000fe400078e0018 */
[----:B------:R-:W-:-:S02]  /*10d60*/  IMAD.MOV.U32 R24, RZ, RZ, 0x1 ;  /* 0x00000001ff187424 */ /* 0x000fc400078e00ff */
[----:B------:R-:W-:-:S03]  /*10d70*/  IMAD.WIDE.U32 R6, R9, R18, R6 ;  /* 0x0000001209067225 */ /* 0x000fc600078e0006 */
[----:B------:R-:W3:Y:S01]  /*10d80*/  LDC R21, c[0x0][0x658] ;  /* 0x00019600ff157b82 */ /* 0x000ee20000000800 */
[----:B------:R-:W-:Y:S01]  /*10d90*/  IMAD R9, R9, R19, R8 ;  /* 0x0000001309097224 */ /* 0x000fe200078e0208 */
[----:B0-----:R-:W-:Y:S01]  /*10da0*/  ISETP.NE.U32.AND P0, PT, R22, RZ, PT ;  /* 0x000000ff1600720c */ /* 0x001fe20003f05070 */
[----:B------:R-:W-:Y:S02]  /*10db0*/  IMAD.MOV.U32 R8, RZ, RZ, -0x1 ;  /* 0xffffffffff087424 */ /* 0x000fe400078e00ff */
[----:B------:R-:W-:Y:S01]  /*10dc0*/  IMAD.IADD R7, R7, 0x1, R9 ;  /* 0x0000000107077824 */ /* 0x000fe200078e0209 */
[----:B------:R-:W-:Y:S02]  /*10dd0*/  ISETP.NE.AND.EX P0, PT, R23, RZ, PT, P0 ;  /* 0x000000ff1700720c */ /* 0x000fe40003f05300 */
[----:B------:R-:W0:Y:S02]  /*10de0*/  LDC R18, c[0x0][0x600] ;  /* 0x00018000ff127b82 */ /* 0x000e240000000800 */
[----:B-1----:R-:W-:-:S02]  /*10df0*/  SHF.R.U64 R12, R6, R10, R7 ;  /* 0x0000000a060c7219 */ /* 0x002fc40000001207 */
[----:B------:R-:W-:-:S04]  /*10e00*/  SHF.R.U32.HI R7, RZ, R10, R7 ;  /* 0x0000000aff077219 */ /* 0x000fc80000011607 */
[----:B------:R-:W1:Y:S01]  /*10e10*/  LDC R19, c[0x0][0x648] ;  /* 0x00019200ff137b82 */ /* 0x000e620000000800 */
[-CC-:B--2---:R-:W-:Y:S02]  /*10e20*/  SHF.R.U64 R17, R12, R16.reuse, R7.reuse ;  /* 0x000000100c117219 */ /* 0x184fe40000001207 */
[----:B------:R-:W-:-:S05]  /*10e30*/  SHF.R.U32.HI R6, RZ, R16, R7 ;  /* 0x00000010ff067219 */ /* 0x000fca0000011607 */
[----:B------:R-:W2:Y:S01]  /*10e40*/  LDC R20, c[0x0][0x638] ;  /* 0x00018e00ff147b82 */ /* 0x000ea20000000800 */
[-CC-:B---3--:R-:W-:Y:S02]  /*10e50*/  SHF.R.U64 R16, R17, R21.reuse, R6.reuse ;  /* 0x0000001511107219 */ /* 0x188fe40000001206 */
        /* <DEDUP_REMOVED lines=16> */
.L_x_554:
[----:B------:R-:W4:Y:S01]  /*10f60*/  LDC R8, c[0x0][0x65c] ;  /* 0x00019700ff087b82 */ /* 0x000f220000000800 */
[----:B-1----:R-:W-:Y:S01]  /*10f70*/  SHF.R.U64 R6, R6, R19, R7 ;  /* 0x0000001306067219 */ /* 0x002fe20000001207 */
[----:B0-----:R-:W-:Y:S01]  /*10f80*/  VIADD R9, R18, 0xffffffff ;  /* 0xffffffff12097836 */ /* 0x001fe20000000000 */
[----:B------:R-:W-:Y:S01]  /*10f90*/  SHF.L.U32 R24, R24, R21, RZ ;  /* 0x0000001518187219 */ /* 0x000fe200000006ff */
[----:B------:R-:W-:Y:S01]  /*10fa0*/  IMAD.MOV.U32 R13, RZ, RZ, R15 ;  /* 0x000000ffff0d7224 */ /* 0x000fe200078e000f */
[----:B------:R-:W-:Y:S01]  /*10fb0*/  LOP3.LUT R3, R17, R26, RZ, 0xc0, !PT ;  /* 0x0000001a11037212 */ /* 0x000fe200078ec0ff */
[----:B------:R-:W-:-:S04]  /*10fc0*/  IMAD.MOV R7, RZ, RZ, -R6 ;  /* 0x000000ffff077224 */ /* 0x000fc800078e0a06 */
[----:B------:R-:W-:Y:S02]  /*10fd0*/  IMAD R3, R24, R6, R3 ;  /* 0x0000000618037224 */ /* 0x000fe400078e0203 */
[----:B------:R-:W-:Y:S01]  /*10fe0*/  IMAD.MOV.U32 R6, RZ, RZ, 0x1 ;  /* 0x00000001ff067424 */ /* 0x000fe200078e00ff */
[----:B----4-:R-:W-:-:S13]  /*10ff0*/  ISETP.NE.AND P0, PT, R8, 0x1, PT ;  /* 0x000000010800780c */ /* 0x010fda0003f05270 */
[----:B------:R-:W-:Y:S01]  /*11000*/  @P0 IMAD R4, R5, R14, R2 ;  /* 0x0000000e05040224 */ /* 0x000fe200078e0202 */
[----:B------:R-:W-:Y:S01]  /*11010*/  LOP3.LUT R5, R12, R9, RZ, 0xc0, !PT ;  /* 0x000000090c057212 */ /* 0x000fe200078ec0ff */
[----:B--2---:R-:W-:Y:S02]  /*11020*/  IMAD R2, R7, R20, R16 ;  /* 0x0000001407027224 */ /* 0x004fe400078e0210 */
[----:B---3--:R-:W-:Y:S02]  /*11030*/  IMAD R4, R3, R25, R4 ;  /* 0x0000001903047224 */ /* 0x008fe400078e0204 */
[----:B------:R-:W-:-:S05]  /*11040*/  IMAD R3, R2, R18, R5 ;  /* 0x0000001202037224 */ /* 0x000fca00078e0205 */
[----:B------:R-:W-:Y:S02]  /*11050*/  SEL R17, R3, R4, !P0 ;  /* 0x0000000403117207 */ /* 0x000fe40004000000 */
[----:B------:R-:W-:-:S07]  /*11060*/  SEL R16, R4, R3, !P0 ;  /* 0x0000000304107207 */ /* 0x000fce0004000000 */
.L_x_552:
[----:B------:R-:W-:-:S08]  /*11070*/  NOP ;  /* 0x0000000000007918 */ /* 0x000fd00000000000 */
[----:B0-----:R-:W0:-:S00]  /*11080*/  USETMAXREG.DEALLOC.CTAPOOL 0x28 ;  /* 0x00000028000079c8 */ /* 0x001e0000080e0500 */
[----:B0-----:R-:W-:-:S13]  /*11090*/  ISETP.NE.AND P0, PT, R0, RZ, PT ;  /* 0x000000ff0000720c */ /* 0x001fda0003f05270 */
[----:B------:R-:W-:Y:S05]  /*110a0*/  @P0 EXIT ;  /* 0x000000000000094d */ /* 0x000fea0003800000 */
[----:B------:R-:W-:Y:S01]  /*110b0*/  LOP3.LUT P0, RZ, R6, 0xff, RZ, 0xc0, !PT ;  /* 0x000000ff06ff7812 */ /* 0x000fe2000780c0ff */
[----:B------:R-:W-:Y:S02]  /*110c0*/  IMAD.MOV.U32 R11, RZ, RZ, 0x1 ;  /* 0x00000001ff0b7424 */ /* 0x000fe400078e00ff */
[----:B------:R-:W-:-:S10]  /*110d0*/  IMAD.MOV.U32 R10, RZ, RZ, RZ ;  /* 0x000000ffff0a7224 */ /* 0x000fd400078e00ff */
[----:B------:R-:W-:Y:S05]  /*110e0*/  @!P0 BRA `(.L_x_555) ;  /* 0x0000000c006c8947 */ /* 0x000fea0003800000 */
[----:B------:R-:W2:Y:S01]  /*110f0*/  LDL R2, [R1+0x200] ;  /* 0x0002000001027983 */ /* 0x000ea20000100800 */
[----:B------:R-:W0:Y:S01]  /*11100*/  LDC R0, c[0x0][0x28c] ;  /* 0x0000a300ff007b82 */ /* 0x000e220000000800 */
[----:B------:R-:W-:Y:S01]  /*11110*/  ULDC UR5, c[0x0][0x658] ;  /* 0x0001960000057ab9 */ /* 0x000fe20000000800 */
[----:B------:R-:W-:Y:S01]  /*11120*/  UMOV UR7, 0xffffffff ;  /* 0xffffffff00077882 */ /* 0x000fe20000000000 */
[----:B------:R-:W1:Y:S01]  /*11130*/  S2R R6, SR_CgaCtaId ;  /* 0x0000000000067919 */ /* 0x000e620000008800 */
[----:B------:R-:W-:Y:S01]  /*11140*/  ULDC UR6, c[0x0][0xc] ;  /* 0x0000030000067ab9 */ /* 0x000fe20000000800 */
[----:B------:R-:W-:Y:S01]  /*11150*/  USHF.L.U32 UR8, UR7, UR5, URZ ;  /* 0x0000000507087299 */ /* 0x000fe2000800063f */
[----:B------:R-:W-:Y:S01]  /*11160*/  BSSY B0, `(.L_x_555) ;  /* 0x00000d3000007945 */ /* 0x000fe20003800000 */
[----:B------:R-:W-:Y:S01]  /*11170*/  UMOV UR9, 0x1 ;  /* 0x0000000100097882 */ /* 0x000fe20000000000 */
[----:B------:R-:W-:Y:S01]  /*11180*/  ULDC UR7, c[0x0][0x10] ;  /* 0x0000040000077ab9 */ /* 0x000fe20000000800 */
[----:B------:R-:W-:Y:S01]  /*11190*/  USHF.L.U32 UR18, UR9, UR5, URZ ;  /* 0x0000000509127299 */ /* 0x000fe2000800063f */
[----:B------:R-:W-:Y:S01]  /*111a0*/  IMAD.MOV.U32 R7, RZ, RZ, 0x1 ;  /* 0x00000001ff077424 */ /* 0x000fe200078e00ff */
[----:B------:R-:W-:Y:S01]  /*111b0*/  UIMAD.WIDE.U32 UR6, UR6, UR7, URZ ;  /* 0x00000007060672a5 */ /* 0x000fe2000f8e003f */
[----:B------:R-:W-:Y:S01]  /*111c0*/  IMAD.MOV.U32 R11, RZ, RZ, 0x1 ;  /* 0x00000001ff0b7424 */ /* 0x000fe200078e00ff */
[----:B------:R-:W-:Y:S01]  /*111d0*/  ULDC UR5, c[0x0][0x14] ;  /* 0x0000050000057ab9 */ /* 0x000fe20000000800 */
[----:B------:R-:W-:Y:S01]  /*111e0*/  IMAD.MOV.U32 R10, RZ, RZ, RZ ;  /* 0x000000ffff0a7224 */ /* 0x000fe200078e00ff */
[----:B------:R-:W-:-:S02]  /*111f0*/  UIMAD.WIDE.U32 UR22, UR6, UR5, URZ ;  /* 0x00000005061672a5 */ /* 0x000fc4000f8e003f */
[----:B------:R-:W-:Y:S01]  /*11200*/  UIMAD UR13, UR7, UR5, URZ ;  /* 0x00000005070d72a4 */ /* 0x000fe2000f8e023f */
[----:B------:R-:W-:Y:S01]  /*11210*/  ULDC UR4, c[0x0][0x600] ;  /* 0x0001800000047ab9 */ /* 0x000fe20000000800 */
[----:B------:R-:W-:Y:S02]  /*11220*/  ULOP3.LUT UR17, URZ, UR8, URZ, 0x33, !UPT ;  /* 0x000000083f117292 */ /* 0x000fe4000f8e333f */
[----:B------:R-:W-:Y:S01]  /*11230*/  UIADD3 UR4, UR4, -0x1, URZ ;  /* 0xffffffff04047890 */ /* 0x000fe2000fffe03f */
[----:B0-----:R-:W-:Y:S01]  /*11240*/  VIADD R0, R0, 0x1f ;  /* 0x0000001f00007836 */ /* 0x001fe20000000000 */
[----:B------:R-:W-:Y:S01]  /*11250*/  UIADD3 UR13, UR23, UR13, URZ ;  /* 0x0000000d170d7290 */ /* 0x000fe2000fffe03f */
[----:B------:R-:W-:-:S03]  /*11260*/  ULDC.64 UR24, c[0x0][0x198] ;  /* 0x0000660000187ab9 */ /* 0x000fc60000000a00 */
[----:B------:R-:W-:-:S04]  /*11270*/  SHF.R.S32.HI R3, RZ, 0x1f, R0 ;  /* 0x0000001fff037819 */ /* 0x000fc80000011400 */
[----:B------:R-:W-:Y:S01]  /*11280*/  LEA.HI R3, R3, R0, RZ, 0x5 ;  /* 0x0000000003037211 */ /* 0x000fe200078f28ff */
[C---:B-1----:R-:W-:Y:S02]  /*11290*/  IMAD.SHL.U32 R0, R6.reuse, 0x1000, RZ ;  /* 0x0000100006007824 */ /* 0x042fe400078e00ff */
[----:B------:R-:W-:Y:S01]  /*112a0*/  IMAD.SHL.U32 R6, R6, 0x80, RZ ;  /* 0x0000008006067824 */ /* 0x000fe200078e00ff */
[----:B------:R-:W-:Y:S02]  /*112b0*/  SHF.R.S32.HI R8, RZ, 0x5, R3 ;  /* 0x00000005ff087819 */ /* 0x000fe40000011403 */
[----:B------:R-:W-:Y:S02]  /*112c0*/  LOP3.LUT R0, R0, 0x1000, RZ, 0xc0, !PT ;  /* 0x0000100000007812 */ /* 0x000fe400078ec0ff */
[----:B------:R-:W-:Y:S01]  /*112d0*/  LOP3.LUT R6, R6, 0x80, RZ, 0xc0, !PT ;  /* 0x0000008006067812 */ /* 0x000fe200078ec0ff */
[----:B------:R-:W-:Y:S01]  /*112e0*/  VIADD R12, R8, 0x1 ;  /* 0x00000001080c7836 */ /* 0x000fe20000000000 */
[----:B------:R-:W-:-:S02]  /*112f0*/  LOP3.LUT R0, R0, 0x18200, RZ, 0xfc, !PT ;  /* 0x0001820000007812 */ /* 0x000fc400078efcff */
[----:B--2---:R-:W-:-:S07]  /*11300*/  LOP3.LUT R9, R2, 0x2, RZ, 0xfc, !PT ;  /* 0x0000000202097812 */ /* 0x004fce00078efcff */
.L_x_566:
[----:B------:R-:W-:-:S03]  /*11310*/  UMOV UR5, 0xffffffff ;  /* 0xffffffff00057882 */ /* 0x000fc60000000000 */
[----:B------:R-:W-:Y:S05]  /*11320*/  BRA.DIV UR5, `(.L_x_556) ;  /* 0x0000001605787947 */ /* 0x000fea000b800000 */
[----:B------:R-:W-:-:S13]  /*11330*/  ELECT P6, URZ, PT ;  /* 0x00000000003f782f */ /* 0x000fda00038c0000 */
.L_x_589:
[----:B------:R-:W0:Y:S01]  /*11340*/  LDC R2, c[0x0][0x28c] ;  /* 0x0000a300ff027b82 */ /* 0x000e220000000800 */
[----:B------:R-:W-:Y:S01]  /*11350*/  BSSY B1, `(.L_x_557) ;  /* 0x0000039000017945 */ /* 0x000fe20003800000 */
[----:B0-----:R-:W-:-:S13]  /*11360*/  ISETP.LT.OR P6, PT, R2, 0x1, !P6 ;  /* 0x000000010200780c */ /* 0x001fda00077c1670 */
[----:B------:R-:W-:Y:S05]  /*11370*/  @P6 BRA `(.L_x_558) ;  /* 0x0000000000d86947 */ /* 0x000fea0003800000 */
[----:B------:R-:W-:Y:S02]  /*11380*/  IMAD R17, R17, 0x100, R6 ;  /* 0x0000010011117824 */ /* 0x000fe400078e0206 */
[----:B------:R-:W-:Y:S02]  /*11390*/  IMAD R16, R16, 0xc0, RZ ;  /* 0x000000c010107824 */ /* 0x000fe400078e02ff */
[----:B------:R-:W-:Y:S02]  /*113a0*/  IMAD.MOV.U32 R19, RZ, RZ, RZ ;  /* 0x000000ffff137224 */ /* 0x000fe400078e00ff */
[----:B------:R-:W-:Y:S02]  /*113b0*/  IMAD.MOV.U32 R2, RZ, RZ, R12 ;  /* 0x000000ffff027224 */ /* 0x000fe400078e000c */
[----:B------:R-:W-:Y:S02]  /*113c0*/  IMAD.MOV.U32 R3, RZ, RZ, R11 ;  /* 0x000000ffff037224 */ /* 0x000fe400078e000b */
[----:B------:R-:W-:-:S07]  /*113d0*/  IMAD.MOV.U32 R5, RZ, RZ, R10 ;  /* 0x000000ffff057224 */ /* 0x000fce00078e000a */
.L_x_561:
[----:B------:R-:W0:Y:S01]  /*113e0*/  S2R R15, SR_CgaCtaId ;  /* 0x00000000000f7919 */ /* 0x000e220000008800 */
[----:B------:R-:W-:Y:S01]  /*113f0*/  MOV R4, 0x400 ;  /* 0x0000040000047802 */ /* 0x000fe20000000f00 */
[----:B------:R-:W1:Y:S03]  /*11400*/  S2R R14, SR_TID.X ;  /* 0x00000000000e7919 */ /* 0x000e660000002100 */
[----:B0-----:R-:W-:Y:S02]  /*11410*/  LEA R18, R15, R4, 0x18 ;  /* 0x000000040f127211 */ /* 0x001fe400078ec0ff */
[----:B------:R-:W-:Y:S02]  /*11420*/  SHF.L.U32 R4, R3, 0x1f, RZ ;  /* 0x0000001f03047819 */ /* 0x000fe400000006ff */
[----:B-1----:R-:W-:Y:S01]  /*11430*/  LOP3.LUT P1, RZ, R14, 0x7f, RZ, 0xc0, !PT ;  /* 0x0000007f0eff7812 */ /* 0x002fe2000782c0ff */
[----:B------:R-:W-:-:S04]  /*11440*/  IMAD R15, R5, 0x8, R18 ;  /* 0x00000008050f7824 */ /* 0x000fc800078e0212 */
[----:B------:R-:W0:Y:S08]  /*11450*/  SYNCS.PHASECHK.TRANS64.TRYWAIT P0, [R15+URZ+0x80], R4 ;  /* 0x000080040f0075a7 */ /* 0x000e30000800017f */
[----:B------:R-:W1:Y:S01]  /*11460*/  @!P1 LDC R14, c[0x0][0x500] ;  /* 0x00014000ff0e9b82 */ /* 0x000e620000000800 */
[----:B0-----:R-:W-:Y:S05]  /*11470*/  @!P0 BRA `(.L_x_559) ;  /* 0x0000001400448947 */ /* 0x001fea0003800000 */
.L_x_590:
[----:B0-----:R-:W-:Y:S01]  /*11480*/  PRMT R4, R9, 0x9910, RZ ;  /* 0x0000991009047816 */ /* 0x001fe200000000ff */
[----:B-1----:R0:W-:Y:S03]  /*11490*/  @!P1 SYNCS.ARRIVE.TRANS64 RZ, [R15+URZ], R14 ;  /* 0x0000000e0fff99a7 */ /* 0x0021e6000800003f */
[----:B------:R-:W-:-:S13]  /*114a0*/  ISETP.NE.AND P0, PT, R4, 0x2, PT ;  /* 0x000000020400780c */ /* 0x000fda0003f05270 */
[----:B0-----:R-:W-:Y:S05]  /*114b0*/  @P0 BRA `(.L_x_560) ;  /* 0x0000000000040947 */ /* 0x001fea0003800000 */
[----:B------:R-:W-:Y:S01]  /*114c0*/  BPT.TRAP 0x1 ;  /* 0x000000040000795c */ /* 0x000fe20000300000 */
.L_x_560:
[----:B------:R-:W-:Y:S01]  /*114d0*/  IMAD R4, R5, 0x1800, R18 ;  /* 0x0000180005047824 */ /* 0x000fe200078e0212 */
[----:B------:R-:W-:Y:S01]  /*114e0*/  R2UR UR19, R18 ;  /* 0x00000000121372ca */ /* 0x000fe200000e0000 */
[----:B------:R-:W-:Y:S01]  /*114f0*/  VIADD R2, R2, 0xffffffff ;  /* 0xffffffff02027836 */ /* 0x000fe20000000000 */
[----:B------:R-:W-:Y:S01]  /*11500*/  R2UR UR9, R15 ;  /* 0x000000000f0972ca */ /* 0x000fe200000e0000 */
[----:B------:R-:W-:Y:S01]  /*11510*/  UIADD3 UR6, UP0, UR24, 0xf0, URZ ;  /* 0x000000f018067890 */ /* 0x000fe2000ff1e03f */
[----:B------:R-:W-:Y:S01]  /*11520*/  R2UR UR5, R4 ;  /* 0x00000000040572ca */ /* 0x000fe200000e0000 */
[----:B------:R-:W-:Y:S01]  /*11530*/  IMAD R4, R5, 0x2000, R0 ;  /* 0x0000200005047824 */ /* 0x000fe200078e0200 */
[----:B------:R-:W-:Y:S01]  /*11540*/  R2UR UR11, R16 ;  /* 0x00000000100b72ca */ /* 0x000fe200000e0000 */
[----:B------:R-:W-:Y:S01]  /*11550*/  UIADD3 UR26, UP1, UR24, 0x1f0, URZ ;  /* 0x000001f0181a7890 */ /* 0x000fe2000ff3e03f */
[----:B------:R-:W-:Y:S01]  /*11560*/  R2UR UR10, R19 ;  /* 0x00000000130a72ca */ /* 0x000fe200000e0000 */
[----:B------:R-:W-:Y:S01]  /*11570*/  UIADD3.X UR7, URZ, UR25, URZ, UP0, !UPT ;  /* 0x000000193f077290 */ /* 0x000fe200087fe43f */
[----:B------:R-:W-:Y:S01]  /*11580*/  R2UR UR8, R4 ;  /* 0x00000000040872ca */ /* 0x000fe200000e0000 */
[----:B------:R-:W-:Y:S01]  /*11590*/  VIADD R5, R5, 0x1 ;  /* 0x0000000105057836 */ /* 0x000fe20000000000 */
[----:B------:R-:W-:Y:S01]  /*115a0*/  R2UR UR12, R13 ;  /* 0x000000000d0c72ca */ /* 0x000fe200000e0000 */
[----:B------:R-:W-:Y:S01]  /*115b0*/  UIADD3.X UR27, URZ, UR25, URZ, UP1, !UPT ;  /* 0x000000193f1b7290 */ /* 0x000fe20008ffe43f */
[----:B------:R-:W-:Y:S01]  /*115c0*/  R2UR UR20, R17 ;  /* 0x00000000111472ca */ /* 0x000fe200000e0000 */
[----:B------:R-:W-:Y:S01]  /*115d0*/  UMOV UR14, 0x0 ;  /* 0x00000000000e7882 */ /* 0x000fe20000000000 */
[----:B------:R-:W-:Y:S01]  /*115e0*/  ISETP.GT.AND P1, PT, R2, 0x1, PT ;  /* 0x000000010200780c */ /* 0x000fe20003f24270 */
[----:B------:R-:W-:Y:S01]  /*115f0*/  UIADD3 UR16, UR5, 0x200, URZ ;  /* 0x0000020005107890 */ /* 0x000fe2000fffe03f */
[----:B------:R-:W-:Y:S01]  /*11600*/  ISETP.NE.AND P0, PT, R5, 0x10, PT ;  /* 0x000000100500780c */ /* 0x000fe20003f05270 */
[----:B------:R-:W-:Y:S01]  /*11610*/  UMOV UR15, 0x10000000 ;  /* 0x10000000000f7882 */ /* 0x000fe20000000000 */
[----:B------:R-:W-:Y:S01]  /*11620*/  UMOV UR21, 0x30000 ;  /* 0x0003000000157882 */ /* 0x000fe20000000000 */
[----:B------:R-:W-:Y:S01]  /*11630*/  VIADD R19, R19, 0x20 ;  /* 0x0000002013137836 */ /* 0x000fe20000000000 */
[----:B------:R-:W-:Y:S01]  /*11640*/  SEL R4, RZ, 0x1, P0 ;  /* 0x00000001ff047807 */ /* 0x000fe20000000000 */
[----:B------:R-:W-:Y:S01]  /*11650*/  UIADD3 UR5, UR19, UR8, URZ ;  /* 0x0000000813057290 */ /* 0x000fe2000fffe03f */
[----:B------:R-:W-:-:S02]  /*11660*/  SEL R5, R5, RZ, P0 ;  /* 0x000000ff05057207 */ /* 0x000fc40000000000 */
[----:B------:R-:W-:Y:S01]  /*11670*/  UMOV UR8, UR16 ;  /* 0x0000001000087c82 */ /* 0x000fe20008000000 */
[----:B------:R-:W-:Y:S01]  /*11680*/  LOP3.LUT R3, R3, R4, RZ, 0x3c, !PT ;  /* 0x0000000403037212 */ /* 0x000fe200078e3cff */
[----:B------:R0:W-:Y:S02]  /*11690*/  UTMALDG.3D [UR8], [UR6], desc[UR14] ;  /* 0x00000e08060075b4 */ /* 0x0001e40008011000 */
[----:B0-----:R-:W-:Y:S01]  /*116a0*/  UMOV UR11, UR20 ;  /* 0x00000014000b7c82 */ /* 0x001fe20008000000 */
[----:B------:R-:W-:Y:S02]  /*116b0*/  UMOV UR8, UR5 ;  /* 0x0000000500087c82 */ /* 0x000fe40008000000 */
[----:B------:R0:W-:Y:S02]  /*116c0*/  UTMALDG.3D.MULTICAST [UR8], [UR26], UR21, desc[UR14] ;  /* 0x00000e081a0073b4 */ /* 0x0001e40008011815 */
[----:B0-----:R-:W-:Y:S05]  /*116d0*/  @P1 BRA `(.L_x_561) ;  /* 0xfffffffc00401947 */ /* 0x001fea000383ffff */
.L_x_558:
[----:B------:R-:W-:Y:S05]  /*116e0*/  BSYNC B1 ;  /* 0x0000000000017941 */ /* 0x000fea0003800000 */
.L_x_557:
[----:B------:R-:W2:Y:S01]  /*116f0*/  LDL.LU R21, [R1+0x204] ;  /* 0x0002040001157983 */ /* 0x000ea20000300800 */
[----:B------:R-:W-:Y:S01]  /*11700*/  LOP3.LUT P1, RZ, R7, 0xff, RZ, 0xc0, !PT ;  /* 0x000000ff07ff7812 */ /* 0x000fe2000782c0ff */
[----:B------:R-:W-:Y:S01]  /*11710*/  IMAD.IADD R10, R8, 0x1, R10 ;  /* 0x00000001080a7824 */ /* 0x000fe200078e020a */
[----:B------:R-:W-:Y:S01]  /*11720*/  ULDC.64 UR6, c[0x0][0x650] ;  /* 0x0001940000067ab9 */ /* 0x000fe20000000a00 */
[----:B------:R-:W3:Y:S01]  /*11730*/  LDL.LU R20, [R1+0x208] ;  /* 0x0002080001147983 */ /* 0x000ee20000300800 */
[----:B------:R-:W-:Y:S01]  /*11740*/  BSSY B1, `(.L_x_562) ;  /* 0x0000072000017945 */ /* 0x000fe20003800000 */
[----:B------:R-:W-:Y:S01]  /*11750*/  IMAD.MOV.U32 R16, RZ, RZ, -0x1 ;  /* 0xffffffffff107424 */ /* 0x000fe200078e00ff */
[----:B------:R-:W-:Y:S01]  /*11760*/  SHF.R.U32.HI R2, RZ, 0x4, R10 ;  /* 0x00000004ff027819 */ /* 0x000fe2000001160a */
[----:B------:R-:W-:Y:S01]  /*11770*/  IMAD.MOV.U32 R17, RZ, RZ, -0x1 ;  /* 0xffffffffff117424 */ /* 0x000fe200078e00ff */
[----:B------:R-:W-:Y:S01]  /*11780*/  ISETP.GT.U32.AND P0, PT, R10, 0xf, PT ;  /* 0x0000000f0a00780c */ /* 0x000fe20003f04070 */
[----:B------:R-:W-:Y:S01]  /*11790*/  IMAD.MOV.U32 R13, RZ, RZ, -0x1 ;  /* 0xffffffffff0d7424 */ /* 0x000fe200078e00ff */
[----:B------:R-:W-:-:S02]  /*117a0*/  LOP3.LUT R2, R2, 0x1, RZ, 0xc0, !PT ;  /* 0x0000000102027812 */ /* 0x000fc400078ec0ff */
[----:B------:R-:W-:Y:S01]  /*117b0*/  ISETP.LT.U32.AND P0, PT, R8, 0x10, P0 ;  /* 0x000000100800780c */ /* 0x000fe20000701070 */
[----:B------:R-:W0:Y:S01]  /*117c0*/  @P1 S2R R4, SR_CgaCtaId ;  /* 0x0000000000041919 */ /* 0x000e220000008800 */
[----:B------:R-:W-:Y:S02]  /*117d0*/  @P1 MOV R3, 0x400 ;  /* 0x0000040000031802 */ /* 0x000fe40000000f00 */
[----:B------:R-:W-:Y:S02]  /*117e0*/  LOP3.LUT R10, R10, 0xf, RZ, 0xc0, !PT ;  /* 0x0000000f0a0a7812 */ /* 0x000fe400078ec0ff */
[----:B------:R-:W-:Y:S02]  /*117f0*/  PRMT R7, RZ, 0x7610, R7 ;  /* 0x00007610ff077816 */ /* 0x000fe40000000007 */
[----:B0-----:R-:W-:-:S04]  /*11800*/  @P1 LEA R3, R4, R3, 0x18 ;  /* 0x0000000304031211 */ /* 0x001fc800078ec0ff */
[----:B------:R0:W-:Y:S01]  /*11810*/  @P1 SYNCS.ARRIVE.TRANS64.A1T0 RZ, [R3+URZ+0x118], RZ ;  /* 0x000118ff03ff19a7 */ /* 0x0001e2000810003f */
[----:B------:R-:W-:Y:S02]  /*11820*/  ISETP.NE.U32.AND P1, PT, R2, 0x1, PT ;  /* 0x000000010200780c */ /* 0x000fe40003f25070 */
[----:B------:R-:W-:Y:S02]  /*11830*/  SEL R2, RZ, 0x1, !P0 ;  /* 0x00000001ff027807 */ /* 0x000fe40004000000 */
[----:B------:R-:W-:-:S04]  /*11840*/  ISETP.GT.U32.AND P1, PT, R8, 0xf, !P1 ;  /* 0x0000000f0800780c */ /* 0x000fc80004f24070 */
[----:B0-----:R-:W-:-:S04]  /*11850*/  SEL R3, RZ, 0x1, !P1 ;  /* 0x00000001ff037807 */ /* 0x001fc80004800000 */
[--C-:B------:R-:W-:Y:S02]  /*11860*/  LOP3.LUT R11, R3, R11, R2.reuse, 0x96, !PT ;  /* 0x0000000b030b7212 */ /* 0x100fe400078e9602 */
[----:B------:R-:W-:Y:S02]  /*11870*/  PRMT R2, RZ, 0x7610, R2 ;  /* 0x00007610ff027816 */ /* 0x000fe40000000002 */
[----:B---3--:R-:W-:-:S04]  /*11880*/  IADD3 R20, P2, R20, UR22, RZ ;  /* 0x0000001614147c10 */ /* 0x008fc8000ff5e0ff */
[----:B--2---:R-:W-:Y:S01]  /*11890*/  IADD3.X R21, R21, UR13, RZ, P2, !PT ;  /* 0x0000000d15157c10 */ /* 0x004fe200097fe4ff */
[----:B------:R0:W-:Y:S01]  /*118a0*/  STL [R1+0x208], R20 ;  /* 0x0002081401007387 */ /* 0x0001e20000100800 */
[----:B------:R-:W-:-:S03]  /*118b0*/  ISETP.GE.U32.AND P2, PT, R20, UR6, PT ;  /* 0x0000000614007c0c */ /* 0x000fc6000bf46070 */
[----:B------:R0:W-:Y:S01]  /*118c0*/  STL [R1+0x204], R21 ;  /* 0x0002041501007387 */ /* 0x0001e20000100800 */
[----:B------:R-:W-:-:S13]  /*118d0*/  ISETP.GE.U32.AND.EX P0, PT, R21, UR7, PT, P2 ;  /* 0x0000000715007c0c */ /* 0x000fda000bf06120 */
[----:B0-----:R-:W-:Y:S05]  /*118e0*/  @P0 BRA `(.L_x_563) ;  /* 0x00000004005c0947 */ /* 0x001fea0003800000 */
[----:B------:R-:W0:Y:S01]  /*118f0*/  S2R R14, SR_CTAID.X ;  /* 0x00000000000e7919 */ /* 0x000e220000002500 */
[----:B------:R-:W-:Y:S01]  /*11900*/  ULDC.64 UR6, c[0x0][0x628] ;  /* 0x00018a0000067ab9 */ /* 0x000fe20000000a00 */
[----:B------:R-:W-:Y:S01]  /*11910*/  ULDC UR8, c[0x0][0x630] ;  /* 0x00018c0000087ab9 */ /* 0x000fe20000000800 */
[----:B------:R-:W-:Y:S01]  /*11920*/  ISETP.NE.U32.AND P0, PT, RZ, UR6, PT ;  /* 0x00000006ff007c0c */ /* 0x000fe2000bf05070 */
[----:B------:R-:W1:Y:S01]  /*11930*/  S2R R15, SR_CTAID.Y ;  /* 0x00000000000f7919 */ /* 0x000e620000002600 */
[----:B------:R-:W-:Y:S01]  /*11940*/  ULDC UR9, c[0x0][0x150] ;  /* 0x0000540000097ab9 */ /* 0x000fe20000000800 */
[----:B------:R-:W-:Y:S01]  /*11950*/  IMAD.MOV.U32 R2, RZ, RZ, R20 ;  /* 0x000000ffff027224 */ /* 0x000fe200078e0014 */
[----:B------:R-:W-:Y:S01]  /*11960*/  ISETP.NE.AND.EX P0, PT, RZ, UR7, PT, P0 ;  /* 0x00000007ff007c0c */ /* 0x000fe2000bf05300 */
[----:B------:R-:W-:Y:S01]  /*11970*/  IMAD.MOV.U32 R3, RZ, RZ, R21 ;  /* 0x000000ffff037224 */ /* 0x000fe200078e0015 */
[----:B0-----:R-:W-:-:S11]  /*11980*/  I2FP.F32.U32 R16, R14 ;  /* 0x0000000e00107245 */ /* 0x001fd60000201000 */
[----:B------:R-:W-:Y:S05]  /*11990*/  @!P0 BRA `(.L_x_564) ;  /* 0x0000000000288947 */ /* 0x000fea0003800000 */
[----:B------:R-:W-:Y:S02]  /*119a0*/  ULDC UR5, c[0x0][0x634] ;  /* 0x00018d0000057ab9 */ /* 0x000fe40000000800 */
[----:B------:R-:W-:-:S05]  /*119b0*/  IADD3 R3, P0, R20, UR5, RZ ;  /* 0x0000000514037c10 */ /* 0x000fca000ff1e0ff */
[----:B------:R-:W-:-:S04]  /*119c0*/  IMAD.X R13, RZ, RZ, R21, P0 ;  /* 0x000000ffff0d7224 */ /* 0x000fc800000e0615 */
[----:B------:R-:W-:-:S04]  /*119d0*/  IMAD.WIDE.U32 R4, R13, UR6, RZ ;  /* 0x000000060d047c25 */ /* 0x000fc8000f8e00ff */
[----:B------:R-:W-:-:S04]  /*119e0*/  IMAD.WIDE.U32 R4, P0, R3, UR7, R4 ;  /* 0x0000000703047c25 */ /* 0x000fc8000f800004 */
[----:B------:R-:W-:-:S04]  /*119f0*/  IMAD.WIDE.U32 R2, R3, UR6, RZ ;  /* 0x0000000603027c25 */ /* 0x000fc8000f8e00ff */
[----:B------:R-:W-:Y:S01]  /*11a00*/  IMAD.MOV.U32 R2, RZ, RZ, R5 ;  /* 0x000000ffff027224 */ /* 0x000fe200078e0005 */
[----:B------:R-:W-:Y:S01]  /*11a10*/  IADD3 RZ, P1, R3, R4, RZ ;  /* 0x0000000403ff7210 */ /* 0x000fe20007f3e0ff */
[----:B------:R-:W-:-:S04]  /*11a20*/  IMAD.X R3, RZ, RZ, RZ, P0 ;  /* 0x000000ffff037224 */ /* 0x000fc800000e06ff */
[----:B------:R-:W-:-:S08]  /*11a30*/  IMAD.WIDE.U32.X R2, R13, UR7, R2, P1 ;  /* 0x000000070d027c25 */ /* 0x000fd000088e0402 */
.L_x_564:
[--C-:B------:R-:W-:Y:S01]  /*11a40*/  SHF.R.U64 R13, R2, UR8, R3.reuse ;  /* 0x00000008020d7c19 */ /* 0x100fe20008001203 */
[----:B------:R-:W-:Y:S01]  /*11a50*/  ULDC.64 UR6, c[0x0][0x620] ;  /* 0x0001880000067ab9 */ /* 0x000fe20000000a00 */
[----:B------:R-:W-:Y:S01]  /*11a60*/  SHF.R.U32.HI R2, RZ, UR8, R3 ;  /* 0x00000008ff027c19 */ /* 0x000fe20008011603 */
[----:B------:R-:W-:Y:S01]  /*11a70*/  FMUL R16, R16, UR9 ;  /* 0x0000000910107c20 */ /* 0x000fe20008400000 */
[----:B------:R-:W-:Y:S01]  /*11a80*/  IADD3 R17, P0, RZ, -R13, RZ ;  /* 0x8000000dff117210 */ /* 0x000fe20007f1e0ff */
[----:B------:R-:W0:Y:S01]  /*11a90*/  LDC R19, c[0x0][0x144] ;  /* 0x00005100ff137b82 */ /* 0x000e220000000800 */
[----:B-1----:R-:W-:Y:S01]  /*11aa0*/  I2FP.F32.U32 R3, R15 ;  /* 0x0000000f00037245 */ /* 0x002fe20000201000 */
[----:B------:R-:W-:Y:S02]  /*11ab0*/  ULDC UR5, c[0x0][0x154] ;  /* 0x0000550000057ab9 */ /* 0x000fe40000000800 */
[----:B------:R-:W-:Y:S01]  /*11ac0*/  IMAD.X R2, RZ, RZ, ~R2, P0 ;  /* 0x000000ffff027224 */ /* 0x000fe200000e0e02 */
[----:B------:R-:W1:Y:S01]  /*11ad0*/  F2I.U32.TRUNC.NTZ R16, R16 ;  /* 0x0000001000107305 */ /* 0x000e62000020f000 */
[----:B------:R-:W-:Y:S01]  /*11ae0*/  FMUL R4, R3, UR5 ;  /* 0x0000000503047c20 */ /* 0x000fe20008400000 */
[----:B------:R-:W-:Y:S01]  /*11af0*/  IMAD.MOV.U32 R3, RZ, RZ, R21 ;  /* 0x000000ffff037224 */ /* 0x000fe200078e0015 */
[----:B------:R-:W2:Y:S01]  /*11b00*/  LDC R18, c[0x0][0x148] ;  /* 0x00005200ff127b82 */ /* 0x000ea20000000800 */
[----:B------:R-:W-:Y:S01]  /*11b10*/  IMAD R2, R2, UR6, RZ ;  /* 0x0000000602027c24 */ /* 0x000fe2000f8e02ff */
[----:B------:R-:W-:-:S03]  /*11b20*/  ULDC UR5, c[0x0][0x618] ;  /* 0x0001860000057ab9 */ /* 0x000fc60000000800 */
[C---:B------:R-:W-:Y:S01]  /*11b30*/  IMAD R5, R17.reuse, UR7, R2 ;  /* 0x0000000711057c24 */ /* 0x040fe2000f8e0202 */
[----:B------:R-:W3:Y:S01]  /*11b40*/  F2I.U32.TRUNC.NTZ R4, R4 ;  /* 0x0000000400047305 */ /* 0x000ee2000020f000 */
[----:B------:R-:W-:Y:S02]  /*11b50*/  IMAD.MOV.U32 R2, RZ, RZ, R20 ;  /* 0x000000ffff027224 */ /* 0x000fe400078e0014 */
[----:B------:R-:W4:Y:S02]  /*11b60*/  LDC R20, c[0x0][0x65c] ;  /* 0x00019700ff147b82 */ /* 0x000f240000000800 */
[----:B------:R-:W-:Y:S01]  /*11b70*/  IMAD.WIDE.U32 R2, R17, UR6, R2 ;  /* 0x0000000611027c25 */ /* 0x000fe2000f8e0002 */
[----:B------:R-:W-:Y:S02]  /*11b80*/  ULDC.64 UR6, c[0x0][0x640] ;  /* 0x0001900000067ab9 */ /* 0x000fe40000000a00 */
[----:B------:R-:W-:Y:S01]  /*11b90*/  ISETP.NE.U32.AND P0, PT, RZ, UR6, PT ;  /* 0x00000006ff007c0c */ /* 0x000fe2000bf05070 */
[----:B-1----:R-:W-:-:S02]  /*11ba0*/  IMAD.MOV R16, RZ, RZ, -R16 ;  /* 0x000000ffff107224 */ /* 0x002fc400078e0a10 */
[----:B------:R-:W-:Y:S01]  /*11bb0*/  IMAD.IADD R3, R3, 0x1, R5 ;  /* 0x0000000103037824 */ /* 0x000fe200078e0205 */
[----:B------:R-:W-:Y:S01]  /*11bc0*/  ISETP.NE.AND.EX P0, PT, RZ, UR7, PT, P0 ;  /* 0x00000007ff007c0c */ /* 0x000fe2000bf05300 */
[----:B0-----:R-:W-:-:S03]  /*11bd0*/  IMAD R14, R19, R16, R14 ;  /* 0x00000010130e7224 */ /* 0x001fc600078e020e */
[--C-:B------:R-:W-:Y:S01]  /*11be0*/  SHF.R.U64 R16, R2, UR5, R3.reuse ;  /* 0x0000000502107c19 */ /* 0x100fe20008001203 */
[----:B---3--:R-:W-:Y:S01]  /*11bf0*/  IMAD.MOV R2, RZ, RZ, -R4 ;  /* 0x000000ffff027224 */ /* 0x008fe200078e0a04 */
[----:B------:R-:W-:Y:S01]  /*11c00*/  SHF.R.U32.HI R3, RZ, UR5, R3 ;  /* 0x00000005ff037c19 */ /* 0x000fe20008011603 */
[----:B------:R-:W-:Y:S01]  /*11c10*/  ULDC UR5, c[0x0][0x608] ;  /* 0x0001820000057ab9 */ /* 0x000fe20000000800 */
[----:B----4-:R-:W-:-:S13]  /*11c20*/  ISETP.NE.AND P2, PT, R20, 0x1, PT ;  /* 0x000000011400780c */ /* 0x010fda0003f45270 */
[----:B--2---:R-:W-:Y:S01]  /*11c30*/  @P2 IMAD R14, R18, R2, R15 ;  /* 0x00000002120e2224 */ /* 0x004fe200078e020f */
[--C-:B------:R-:W-:Y:S02]  /*11c40*/  SHF.R.U64 R18, R16, UR5, R3.reuse ;  /* 0x0000000510127c19 */ /* 0x100fe40008001203 */
[----:B------:R-:W-:Y:S01]  /*11c50*/  SHF.R.U32.HI R3, RZ, UR5, R3 ;  /* 0x00000005ff037c19 */ /* 0x000fe20008011603 */
[----:B------:R-:W-:-:S03]  /*11c60*/  ULDC UR5, c[0x0][0x658] ;  /* 0x0001960000057ab9 */ /* 0x000fc60000000800 */
[--C-:B------:R-:W-:Y:S02]  /*11c70*/  SHF.R.U64 R15, R18, UR5, R3.reuse ;  /* 0x00000005120f7c19 */ /* 0x100fe40008001203 */
[----:B------:R-:W-:-:S03]  /*11c80*/  SHF.R.U32.HI R17, RZ, UR5, R3 ;  /* 0x00000005ff117c19 */ /* 0x000fc60008011603 */
[----:B------:R-:W-:Y:S02]  /*11c90*/  IMAD.MOV.U32 R4, RZ, RZ, R15 ;  /* 0x000000ffff047224 */ /* 0x000fe400078e000f */
[----:B------:R-:W-:Y:S01]  /*11ca0*/  IMAD.MOV.U32 R3, RZ, RZ, R17 ;  /* 0x000000ffff037224 */ /* 0x000fe200078e0011 */
[----:B------:R-:W-:Y:S06]  /*11cb0*/  @!P0 BRA `(.L_x_565) ;  /* 0x00000000002c8947 */ /* 0x000fec0003800000 */
        /* <DEDUP_REMOVED lines=9> */
[----:B------:R-:W-:-:S04]  /*11d50*/  IMAD.WIDE.U32.X R2, R17, UR7, R2, P1 ;  /* 0x0000000711027c25 */ /* 0x000fc800088e0402 */
[----:B------:R-:W-:-:S07]  /*11d60*/  IMAD.MOV.U32 R4, RZ, RZ, R2 ;  /* 0x000000ffff047224 */ /* 0x000fce00078e0002 */
.L_x_565:
[----:B------:R-:W-:Y:S01]  /*11d70*/  ULDC UR5, c[0x0][0x648] ;  /* 0x0001920000057ab9 */ /* 0x000fe20000000800 */
[----:B------:R-:W-:Y:S01]  /*11d80*/  LOP3.LUT R2, R18, UR17, RZ, 0xc0, !PT ;  /* 0x0000001112027c12 */ /* 0x000fe2000f8ec0ff */
[----:B------:R-:W-:Y:S01]  /*11d90*/  ULDC UR6, c[0x0][0x610] ;  /* 0x0001840000067ab9 */ /* 0x000fe20000000800 */
[----:B------:R-:W-:Y:S01]  /*11da0*/  SHF.R.U64 R3, R4, UR5, R3 ;  /* 0x0000000504037c19 */ /* 0x000fe20008001203 */
[----:B------:R-:W-:Y:S01]  /*11db0*/  ULDC UR5, c[0x0][0x638] ;  /* 0x00018e0000057ab9 */ /* 0x000fe20000000800 */
[----:B------:R-:W-:-:S03]  /*11dc0*/  LOP3.LUT R16, R16, UR4, RZ, 0xc0, !PT ;  /* 0x0000000410107c12 */ /* 0x000fc6000f8ec0ff */
[----:B------:R-:W-:Y:S02]  /*11dd0*/  IMAD.MOV R4, RZ, RZ, -R3 ;  /* 0x000000ffff047224 */ /* 0x000fe400078e0a03 */
[----:B------:R-:W-:Y:S02]  /*11de0*/  IMAD R3, R3, UR18, R2 ;  /* 0x0000001203037c24 */ /* 0x000fe4000f8e0202 */
[----:B------:R-:W-:Y:S01]  /*11df0*/  IMAD R15, R4, UR5, R15 ;  /* 0x00000005040f7c24 */ /* 0x000fe2000f8e020f */
[----:B------:R-:W-:Y:S01]  /*11e00*/  ULDC UR5, c[0x0][0x600] ;  /* 0x0001800000057ab9 */ /* 0x000fe20000000800 */
[----:B------:R-:W-:Y:S02]  /*11e10*/  IMAD R14, R3, UR6, R14 ;  /* 0x00000006030e7c24 */ /* 0x000fe4000f8e020e */
[----:B------:R-:W-:Y:S02]  /*11e20*/  IMAD R15, R15, UR5, R16 ;  /* 0x000000050f0f7c24 */ /* 0x000fe4000f8e0210 */
[----:B------:R-:W-:-:S03]  /*11e30*/  IMAD.MOV.U32 R2, RZ, RZ, 0x1 ;  /* 0x00000001ff027424 */ /* 0x000fc600078e00ff */
[----:B------:R-:W-:Y:S02]  /*11e40*/  SEL R17, R15, R14, !P2 ;  /* 0x0000000e0f117207 */ /* 0x000fe40005000000 */
[----:B------:R-:W-:-:S07]  /*11e50*/  SEL R16, R14, R15, !P2 ;  /* 0x0000000f0e107207 */ /* 0x000fce0005000000 */
.L_x_563:
[----:B------:R-:W-:Y:S05]  /*11e60*/  BSYNC B1 ;  /* 0x0000000000017941 */ /* 0x000fea0003800000 */
.L_x_562:
[----:B------:R-:W-:-:S13]  /*11e70*/  LOP3.LUT P0, RZ, R2, 0xff, RZ, 0xc0, !PT ;  /* 0x000000ff02ff7812 */ /* 0x000fda000780c0ff */
[----:B------:R-:W-:Y:S05]  /*11e80*/  @P0 BRA `(.L_x_566) ;  /* 0xfffffff400200947 */ /* 0x000fea000383ffff */
[----:B------:R-:W-:Y:S05]  /*11e90*/  BSYNC B0 ;  /* 0x0000000000007941 */ /* 0x000fea0003800000 */
.L_x_555:
[----:B------:R-:W-:-:S03]  /*11ea0*/  UMOV UR5, 0xffffffff ;  /* 0xffffffff00057882 */ /* 0x000fc60000000000 */
[----:B------:R-:W-:Y:S05]  /*11eb0*/  BRA.DIV UR5, `(.L_x_567) ;  /* 0x0000000a05c87947 */ /* 0x000fea000b800000 */
[----:B------:R-:W-:-:S13]  /*11ec0*/  ELECT P6, URZ, PT ;  /* 0x00000000003f782f */ /* 0x000fda00038c0000 */
.L_x_593:
[----:B------:R-:W-:Y:S04]  /*11ed0*/  BSSY B0, `(.L_x_568) ;  /* 0x0000098000007945 */ /* 0x000fe80003800000 */
[----:B------:R-:W-:Y:S05]  /*11ee0*/  @!P6 BRA `(.L_x_569) ;  /* 0x000000080058e947 */ /* 0x000fea0003800000 */
[----:B------:R-:W2:Y:S02]  /*11ef0*/  LDL.LU R0, [R1+0x200] ;  /* 0x0002000001007983 */ /* 0x000ea40000300800 */
[----:B--2---:R-:W-:-:S04]  /*11f00*/  LOP3.LUT R0, R0, 0x2, RZ, 0xfc, !PT ;  /* 0x0000000200007812 */ /* 0x004fc800078efcff */
[----:B------:R-:W-:-:S13]  /*11f10*/  ISETP.NE.AND P0, PT, R0, 0x3, PT ;  /* 0x000000030000780c */ /* 0x000fda0003f05270 */
[----:B------:R-:W-:Y:S05]  /*11f20*/  @!P0 BRA `(.L_x_570) ;  /* 0x0000000000048947 */ /* 0x000fea0003800000 */
[----:B------:R-:W-:Y:S01]  /*11f30*/  BPT.TRAP 0x1 ;  /* 0x000000040000795c */ /* 0x000fe20000300000 */
.L_x_570:
[----:B------:R-:W0:Y:S01]  /*11f40*/  S2R R3, SR_CgaCtaId ;  /* 0x0000000000037919 */ /* 0x000e220000008800 */
[----:B------:R-:W-:Y:S02]  /*11f50*/  MOV R0, 0x400 ;  /* 0x0000040000007802 */ /* 0x000fe40000000f00 */
[----:B------:R-:W-:Y:S02]  /*11f60*/  SHF.L.U32 R2, R11, 0x1f, RZ ;  /* 0x0000001f0b027819 */ /* 0x000fe400000006ff */
[----:B0-----:R-:W-:-:S05]  /*11f70*/  LEA R3, R3, R0, 0x18 ;  /* 0x0000000003037211 */ /* 0x001fca00078ec0ff */
[----:B------:R-:W-:-:S04]  /*11f80*/  VIADD R3, R3, 0x80 ;  /* 0x0000008003037836 */ /* 0x000fc80000000000 */
[C---:B------:R-:W-:Y:S02]  /*11f90*/  IMAD R5, R10.reuse, 0x8, R3 ;  /* 0x000000080a057824 */ /* 0x040fe400078e0203 */
[----:B------:R-:W-:Y:S02]  /*11fa0*/  VIADD R10, R10, 0x1 ;  /* 0x000000010a0a7836 */ /* 0x000fe40000000000 */
[----:B------:R-:W0:Y:S03]  /*11fb0*/  SYNCS.PHASECHK.TRANS64.TRYWAIT P0, [R5+URZ], R2 ;  /* 0x00000002050075a7 */ /* 0x000e26000800017f */
[----:B------:R-:W-:-:S04]  /*11fc0*/  ISETP.NE.AND P1, PT, R10, 0x10, PT ;  /* 0x000000100a00780c */ /* 0x000fc80003f25270 */
[----:B------:R-:W-:Y:S02]  /*11fd0*/  SEL R0, RZ, 0x1, P1 ;  /* 0x00000001ff007807 */ /* 0x000fe40000800000 */
[----:B------:R-:W-:Y:S02]  /*11fe0*/  SEL R10, R10, RZ, P1 ;  /* 0x000000ff0a0a7207 */ /* 0x000fe40000800000 */
[----:B------:R-:W-:-:S03]  /*11ff0*/  LOP3.LUT R11, R11, R0, RZ, 0x3c, !PT ;  /* 0x000000000b0b7212 */ /* 0x000fc600078e3cff */
[----:B------:R-:W-:Y:S01]  /*12000*/  IMAD R7, R10, 0x8, R3 ;  /* 0x000000080a077824 */ /* 0x000fe200078e0203 */
[----:B------:R-:W-:Y:S01]  /*12010*/  SHF.L.U32 R4, R11, 0x1f, RZ ;  /* 0x0000001f0b047819 */ /* 0x000fe200000006ff */
[----:B0-----:R-:W-:Y:S06]  /*12020*/  @!P0 BRA `(.L_x_571) ;  /* 0x00000008008c8947 */ /* 0x001fec0003800000 */
.L_x_594:
[----:B------:R-:W1:Y:S01]  /*12030*/  SYNCS.PHASECHK.TRANS64.TRYWAIT P0, [R7+URZ], R4 ;  /* 0x00000004070075a7 */ /* 0x000e62000800017f */
[----:B------:R-:W-:-:S05]  /*12040*/  VIADD R0, R10, 0x1 ;  /* 0x000000010a007836 */ /* 0x000fca0000000000 */
[----:B------:R-:W-:-:S04]  /*12050*/  ISETP.NE.AND P1, PT, R0, 0x10, PT ;  /* 0x000000100000780c */ /* 0x000fc80003f25270 */
[----:B0-----:R-:W-:Y:S02]  /*12060*/  SEL R2, RZ, 0x1, P1 ;  /* 0x00000001ff027807 */ /* 0x001fe40000800000 */
[----:B------:R-:W-:Y:S02]  /*12070*/  SEL R0, R0, RZ, P1 ;  /* 0x000000ff00007207 */ /* 0x000fe40000800000 */
[----:B------:R-:W-:-:S03]  /*12080*/  LOP3.LUT R11, R11, R2, RZ, 0x3c, !PT ;  /* 0x000000020b0b7212 */ /* 0x000fc600078e3cff */
[----:B------:R-:W-:Y:S01]  /*12090*/  IMAD R6, R0, 0x8, R3 ;  /* 0x0000000800067824 */ /* 0x000fe200078e0203 */
[----:B------:R-:W-:Y:S01]  /*120a0*/  SHF.L.U32 R5, R11, 0x1f, RZ ;  /* 0x0000001f0b057819 */ /* 0x000fe200000006ff */
[----:B-1----:R-:W-:Y:S06]  /*120b0*/  @!P0 BRA `(.L_x_572) ;  /* 0x00000008007c8947 */ /* 0x002fec0003800000 */
.L_x_595:
[----:B------:R-:W1:Y:S01]  /*120c0*/  SYNCS.PHASECHK.TRANS64.TRYWAIT P0, [R6+URZ], R5 ;  /* 0x00000005060075a7 */ /* 0x000e62000800017f */
[----:B------:R-:W-:-:S05]  /*120d0*/  VIADD R0, R0, 0x1 ;  /* 0x0000000100007836 */ /* 0x000fca0000000000 */
[----:B------:R-:W-:-:S04]  /*120e0*/  ISETP.NE.AND P1, PT, R0, 0x10, PT ;  /* 0x000000100000780c */ /* 0x000fc80003f25270 */
[----:B------:R-:W-:Y:S02]  /*120f0*/  SEL R2, RZ, 0x1, P1 ;  /* 0x00000001ff027807 */ /* 0x000fe40000800000 */
[----:B------:R-:W-:Y:S02]  /*12100*/  SEL R0, R0, RZ, P1 ;  /* 0x000000ff00007207 */ /* 0x000fe40000800000 */
[----:B------:R-:W-:-:S03]  /*12110*/  LOP3.LUT R11, R11, R2, RZ, 0x3c, !PT ;  /* 0x000000020b0b7212 */ /* 0x000fc600078e3cff */
[----:B0-----:R-:W-:Y:S01]  /*12120*/  IMAD R7, R0, 0x8, R3 ;  /* 0x0000000800077824 */ /* 0x001fe200078e0203 */
[----:B------:R-:W-:Y:S01]  /*12130*/  SHF.L.U32 R4, R11, 0x1f, RZ ;  /* 0x0000001f0b047819 */ /* 0x000fe200000006ff */
[----:B-1----:R-:W-:Y:S06]  /*12140*/  @!P0 BRA `(.L_x_573) ;  /* 0x00000008006c8947 */ /* 0x002fec0003800000 */
.L_x_596:
        /* <DEDUP_REMOVED lines=9> */
.L_x_597:
        /* <DEDUP_REMOVED lines=9> */
.L_x_598:
        /* <DEDUP_REMOVED lines=9> */
.L_x_599:
        /* <DEDUP_REMOVED lines=9> */
.L_x_600:
        /* <DEDUP_REMOVED lines=9> */
.L_x_601:
        /* <DEDUP_REMOVED lines=9> */
.L_x_602:
        /* <DEDUP_REMOVED lines=9> */
.L_x_603:
        /* <DEDUP_REMOVED lines=9> */
.L_x_604:
        /* <DEDUP_REMOVED lines=9> */
.L_x_605:
        /* <DEDUP_REMOVED lines=9> */
.L_x_606:
        /* <DEDUP_REMOVED lines=9> */
.L_x_607:
[----:B------:R-:W1:Y:S01]  /*12780*/  SYNCS.PHASECHK.TRANS64.TRYWAIT P0, [R6+URZ], R5 ;  /* 0x00000005060075a7 */ /* 0x000e62000800017f */
[----:B------:R-:W-:-:S05]  /*12790*/  VIADD R0, R0, 0x1 ;  /* 0x0000000100007836 */ /* 0x000fca0000000000 */
[----:B------:R-:W-:-:S04]  /*127a0*/  ISETP.NE.AND P1, PT, R0, 0x10, PT ;  /* 0x000000100000780c */ /* 0x000fc80003f25270 */
[----:B------:R-:W-:Y:S02]  /*127b0*/  SEL R2, RZ, 0x1, P1 ;  /* 0x00000001ff027807 */ /* 0x000fe40000800000 */
[----:B------:R-:W-:Y:S02]  /*127c0*/  SEL R0, R0, RZ, P1 ;  /* 0x000000ff00007207 */ /* 0x000fe40000800000 */
[----:B------:R-:W-:Y:S01]  /*127d0*/  LOP3.LUT R2, R11, R2, RZ, 0x3c, !PT ;  /* 0x000000020b027212 */ /* 0x000fe200078e3cff */
[----:B-1----:R-:W-:Y:S06]  /*127e0*/  @!P0 BRA `(.L_x_585) ;  /* 0x0000000400b48947 */ /* 0x002fec0003800000 */
.L_x_608:
[----:B------:R-:W-:Y:S01]  /*127f0*/  IMAD R3, R0, 0x8, R3 ;  /* 0x0000000800037824 */ /* 0x000fe200078e0203 */
[----:B------:R-:W-:-:S07]  /*12800*/  SHF.L.U32 R0, R2, 0x1f, RZ ;  /* 0x0000001f02007819 */ /* 0x000fce00000006ff */
.L_x_586:
[----:B--2---:R2:W3:Y:S02]  /*12810*/  SYNCS.PHASECHK.TRANS64.TRYWAIT P0, [R3+URZ], R0 ;  /* 0x00000000030075a7 */ /* 0x0044e4000800017f */
[----:B---3--:R-:W-:Y:S05]  /*12820*/  @!P0 NANOSLEEP.SYNCS 0x989680 ;  /* 0x009896800000895d */ /* 0x008fea0003900000 */
[----:B------:R-:W3:Y:S02]  /*12830*/  @!P0 SYNCS.PHASECHK.TRANS64 P0, [R3+URZ], R0 ;  /* 0x00000000030085a7 */ /* 0x000ee4000800007f */
[----:B---3--:R-:W-:Y:S05]  /*12840*/  @!P0 BRA `(.L_x_586) ;  /* 0xfffffffc00f08947 */ /* 0x008fea000383ffff */
.L_x_569:
[----:B------:R-:W-:Y:S05]  /*12850*/  BSYNC B0 ;  /* 0x0000000000007941 */ /* 0x000fea0003800000 */
.L_x_568:
[----:B------:R-:W-:Y:S05]  /*12860*/  EXIT ;  /* 0x000000000000794d */ /* 0x000fea0003800000 */
.L_x_22:
[----:B-1----:R1:W2:Y:S02]  /*12870*/  SYNCS.PHASECHK.TRANS64.TRYWAIT P1, [R3+URZ], R2 ;  /* 0x00000002030075a7 */ /* 0x0022a4000802017f */
[----:B--2---:R-:W-:Y:S05]  /*12880*/  @!P1 NANOSLEEP.SYNCS 0x989680 ;  /* 0x009896800000995d */ /* 0x004fea0003900000 */
[----:B------:R-:W2:Y:S02]  /*12890*/  @!P1 SYNCS.PHASECHK.TRANS64 P1, [R3+URZ], R2 ;  /* 0x00000002030095a7 */ /* 0x000ea4000802007f */
[----:B--2---:R-:W-:Y:S05]  /*128a0*/  @!P1 BRA `(.L_x_22) ;  /* 0xfffffffc00f09947 */ /* 0x004fea000383ffff */
[----:B------:R-:W-:Y:S05]  /*128b0*/  BRA `(.L_x_21) ;  /* 0xfffffeec00a47947 */ /* 0x000fea000383ffff */
.L_x_27:
[----:B-1----:R1:W2:Y:S02]  /*128c0*/  SYNCS.PHASECHK.TRANS64.TRYWAIT P1, [R5+URZ], R6 ;  /* 0x00000006050075a7 */ /* 0x0022a4000802017f */
[----:B--2---:R-:W-:Y:S05]  /*128d0*/  @!P1 NANOSLEEP.SYNCS 0x989680 ;  /* 0x009896800000995d */ /* 0x004fea0003900000 */
[----:B------:R-:W2:Y:S02]  /*128e0*/  @!P1 SYNCS.PHASECHK.TRANS64 P1, [R5+URZ], R6 ;  /* 0x00000006050095a7 */ /* 0x000ea4000802007f */
[----:B--2---:R-:W-:Y:S05]  /*128f0*/  @!P1 BRA `(.L_x_27) ;  /* 0xfffffffc00f09947 */ /* 0x004fea000383ffff */
[----:B------:R-:W-:Y:S05]  /*12900*/  BRA `(.L_x_26) ;  /* 0xfffffef400487947 */ /* 0x000fea000383ffff */
.L_x_556:
[----:B------:R-:W-:Y:S01]  /*12910*/  BSSY B1, `(.L_x_587) ;  /* 0x0000006000017945 */ /* 0x000fe20003800000 */
[----:B------:R-:W-:-:S07]  /*12920*/  IMAD.MOV.U32 R15, RZ, RZ, -0x1 ;  /* 0xffffffffff0f7424 */ /* 0x000fce00078e00ff */
[----:B------:R-:W-:Y:S05]  /*12930*/  WARPSYNC.COLLECTIVE R15, `(.L_x_588) ;  /* 0x000000000f0c7348 */ /* 0x000fea0003c00000 */
[----:B------:R-:W-:Y:S02]  /*12940*/  ELECT P6, UR62, PT ;  /* 0x00000000003e782f */ /* 0x000fe400038c0000 */
[----:B------:R-:W-:Y:S01]  /*12950*/  MOV R14, UR62 ;  /* 0x0000003e000e7c02 */ /* 0x000fe20008000f00 */
[----:B------:R-:W-:Y:S10]  /*12960*/  ENDCOLLECTIVE ;  /* 0x000000000000791b */ /* 0x000ff40003800000 */
.L_x_588:
[----:B------:R-:W-:Y:S05]  /*12970*/  BSYNC B1 ;  /* 0x0000000000017941 */ /* 0x000fea0003800000 */
.L_x_587:
[----:B------:R-:W-:Y:S05]  /*12980*/  BRA `(.L_x_589) ;  /* 0xffffffe8006c7947 */ /* 0x000fea000383ffff */
.L_x_559:
[----:B0-----:R0:W2:Y:S02]  /*12990*/  SYNCS.PHASECHK.TRANS64.TRYWAIT P0, [R15+URZ+0x80], R4 ;  /* 0x000080040f0075a7 */ /* 0x0010a4000800017f */
[----:B--2---:R-:W-:Y:S05]  /*129a0*/  @!P0 NANOSLEEP.SYNCS 0x989680 ;  /* 0x009896800000895d */ /* 0x004fea0003900000 */
[----:B------:R-:W2:Y:S02]  /*129b0*/  @!P0 SYNCS.PHASECHK.TRANS64 P0, [R15+URZ+0x80], R4 ;  /* 0x000080040f0085a7 */ /* 0x000ea4000800007f */
[----:B--2---:R-:W-:Y:S05]  /*129c0*/  @!P0 BRA `(.L_x_559) ;  /* 0xfffffffc00f08947 */ /* 0x004fea000383ffff */
[----:B------:R-:W-:Y:S05]  /*129d0*/  BRA `(.L_x_590) ;  /* 0xffffffe800a87947 */ /* 0x000fea000383ffff */
.L_x_567:
[----:B------:R-:W-:Y:S01]  /*129e0*/  BSSY B0, `(.L_x_591) ;  /* 0x0000006000007945 */ /* 0x000fe20003800000 */
[----:B------:R-:W-:-:S07]  /*129f0*/  IMAD.MOV.U32 R15, RZ, RZ, -0x1 ;  /* 0xffffffffff0f7424 */ /* 0x000fce00078e00ff */
[----:B------:R-:W-:Y:S05]  /*12a00*/  WARPSYNC.COLLECTIVE R15, `(.L_x_592) ;  /* 0x000000000f0c7348 */ /* 0x000fea0003c00000 */
[----:B------:R-:W-:Y:S02]  /*12a10*/  ELECT P6, UR62, PT ;  /* 0x00000000003e782f */ /* 0x000fe400038c0000 */
[----:B------:R-:W-:Y:S01]  /*12a20*/  MOV R14, UR62 ;  /* 0x0000003e000e7c02 */ /* 0x000fe20008000f00 */
[----:B------:R-:W-:Y:S10]  /*12a30*/  ENDCOLLECTIVE ;  /* 0x000000000000791b */ /* 0x000ff40003800000 */
.L_x_592:
[----:B------:R-:W-:Y:S05]  /*12a40*/  BSYNC B0 ;  /* 0x0000000000007941 */ /* 0x000fea0003800000 */
.L_x_591:
[----:B------:R-:W-:Y:S05]  /*12a50*/  BRA `(.L_x_593) ;  /* 0xfffffff4001c7947 */ /* 0x000fea000383ffff */
.L_x_571:
[----:B0-----:R0:W1:Y:S02]  /*12a60*/  SYNCS.PHASECHK.TRANS64.TRYWAIT P0, [R5+URZ], R2 ;  /* 0x00000002050075a7 */ /* 0x001064000800017f */
[----:B-1----:R-:W-:Y:S05]  /*12a70*/  @!P0 NANOSLEEP.SYNCS 0x989680 ;  /* 0x009896800000895d */ /* 0x002fea0003900000 */
[----:B------:R-:W1:Y:S02]  /*12a80*/  @!P0 SYNCS.PHASECHK.TRANS64 P0, [R5+URZ], R2 ;  /* 0x00000002050085a7 */ /* 0x000e64000800007f */
[----:B-1----:R-:W-:Y:S05]  /*12a90*/  @!P0 BRA `(.L_x_571) ;  /* 0xfffffffc00f08947 */ /* 0x002fea000383ffff */
[----:B------:R-:W-:Y:S05]  /*12aa0*/  BRA `(.L_x_594) ;  /* 0xfffffff400607947 */ /* 0x000fea000383ffff */
.L_x_572:
[----:B0-----:R0:W1:Y:S02]  /*12ab0*/  SYNCS.PHASECHK.TRANS64.TRYWAIT P0, [R7+URZ], R4 ;  /* 0x00000004070075a7 */ /* 0x001064000800017f */
[----:B-1----:R-:W-:Y:S05]  /*12ac0*/  @!P0 NANOSLEEP.SYNCS 0x989680 ;  /* 0x009896800000895d */ /* 0x002fea0003900000 */
[----:B------:R-:W1:Y:S02]  /*12ad0*/  @!P0 SYNCS.PHASECHK.TRANS64 P0, [R7+URZ], R4 ;  /* 0x00000004070085a7 */ /* 0x000e64000800007f */
[----:B-1----:R-:W-:Y:S05]  /*12ae0*/  @!P0 BRA `(.L_x_572) ;  /* 0xfffffffc00f08947 */ /* 0x002fea000383ffff */
[----:B------:R-:W-:Y:S05]  /*12af0*/  BRA `(.L_x_595) ;  /* 0xfffffff400707947 */ /* 0x000fea000383ffff */
.L_x_573:
[----:B0-----:R0:W1:Y:S02]  /*12b00*/  SYNCS.PHASECHK.TRANS64.TRYWAIT P0, [R6+URZ], R5 ;  /* 0x00000005060075a7 */ /* 0x001064000800017f */
[----:B-1----:R-:W-:Y:S05]  /*12b10*/  @!P0 NANOSLEEP.SYNCS 0x989680 ;  /* 0x009896800000895d */ /* 0x002fea0003900000 */
[----:B------:R-:W1:Y:S02]  /*12b20*/  @!P0 SYNCS.PHASECHK.TRANS64 P0, [R6+URZ], R5 ;  /* 0x00000005060085a7 */ /* 0x000e64000800007f */
[----:B-1----:R-:W-:Y:S05]  /*12b30*/  @!P0 BRA `(.L_x_573) ;  /* 0xfffffffc00f08947 */ /* 0x002fea000383ffff */
[----:B------:R-:W-:Y:S05]  /*12b40*/  BRA `(.L_x_596) ;  /* 0xfffffff400807947 */ /* 0x000fea000383ffff */
.L_x_574:
[----:B0-----:R0:W1:Y:S02]  /*12b50*/  SYNCS.PHASECHK.TRANS64.TRYWAIT P0, [R7+URZ], R4 ;  /* 0x00000004070075a7 */ /* 0x001064000800017f */
[----:B-1----:R-:W-:Y:S05]  /*12b60*/  @!P0 NANOSLEEP.SYNCS 0x989680 ;  /* 0x009896800000895d */ /* 0x002fea0003900000 */
[----:B------:R-:W1:Y:S02]  /*12b70*/  @!P0 SYNCS.PHASECHK.TRANS64 P0, [R7+URZ], R4 ;  /* 0x00000004070085a7 */ /* 0x000e64000800007f */
[----:B-1----:R-:W-:Y:S05]  /*12b80*/  @!P0 BRA `(.L_x_574) ;  /* 0xfffffffc00f08947 */ /* 0x002fea000383ffff */
[----:B------:R-:W-:Y:S05]  /*12b90*/  BRA `(.L_x_597) ;  /* 0xfffffff400907947 */ /* 0x000fea000383ffff */
.L_x_575:
[----:B0-----:R0:W1:Y:S02]  /*12ba0*/  SYNCS.PHASECHK.TRANS64.TRYWAIT P0, [R6+URZ], R5 ;  /* 0x00000005060075a7 */ /* 0x001064000800017f */
[----:B-1----:R-:W-:Y:S05]  /*12bb0*/  @!P0 NANOSLEEP.SYNCS 0x989680 ;  /* 0x009896800000895d */ /* 0x002fea0003900000 */
[----:B------:R-:W1:Y:S02]  /*12bc0*/  @!P0 SYNCS.PHASECHK.TRANS64 P0, [R6+URZ], R5 ;  /* 0x00000005060085a7 */ /* 0x000e64000800007f */
[----:B-1----:R-:W-:Y:S05]  /*12bd0*/  @!P0 BRA `(.L_x_575) ;  /* 0xfffffffc00f08947 */ /* 0x002fea000383ffff */
[----:B------:R-:W-:Y:S05]  /*12be0*/  BRA `(.L_x_598) ;  /* 0xfffffff400a07947 */ /* 0x000fea000383ffff */
.L_x_576:
[----:B0-----:R0:W1:Y:S02]  /*12bf0*/  SYNCS.PHASECHK.TRANS64.TRYWAIT P0, [R7+URZ], R4 ;  /* 0x00000004070075a7 */ /* 0x001064000800017f */
[----:B-1----:R-:W-:Y:S05]  /*12c00*/  @!P0 NANOSLEEP.SYNCS 0x989680 ;  /* 0x009896800000895d */ /* 0x002fea0003900000 */
[----:B------:R-:W1:Y:S02]  /*12c10*/  @!P0 SYNCS.PHASECHK.TRANS64 P0, [R7+URZ], R4 ;  /* 0x00000004070085a7 */ /* 0x000e64000800007f */
[----:B-1----:R-:W-:Y:S05]  /*12c20*/  @!P0 BRA `(.L_x_576) ;  /* 0xfffffffc00f08947 */ /* 0x002fea000383ffff */
[----:B------:R-:W-:Y:S05]  /*12c30*/  BRA `(.L_x_599) ;  /* 0xfffffff400b07947 */ /* 0x000fea000383ffff */
.L_x_577:
[----:B0-----:R0:W1:Y:S02]  /*12c40*/  SYNCS.PHASECHK.TRANS64.TRYWAIT P0, [R6+URZ], R5 ;  /* 0x00000005060075a7 */ /* 0x001064000800017f */
[----:B-1----:R-:W-:Y:S05]  /*12c50*/  @!P0 NANOSLEEP.SYNCS 0x989680 ;  /* 0x009896800000895d */ /* 0x002fea0003900000 */
[----:B------:R-:W1:Y:S02]  /*12c60*/  @!P0 SYNCS.PHASECHK.TRANS64 P0, [R6+URZ], R5 ;  /* 0x00000005060085a7 */ /* 0x000e64000800007f */
[----:B-1----:R-:W-:Y:S05]  /*12c70*/  @!P0 BRA `(.L_x_577) ;  /* 0xfffffffc00f08947 */ /* 0x002fea000383ffff */
[----:B------:R-:W-:Y:S05]  /*12c80*/  BRA `(.L_x_600) ;  /* 0xfffffff400c07947 */ /* 0x000fea000383ffff */
.L_x_578:
[----:B0-----:R0:W1:Y:S02]  /*12c90*/  SYNCS.PHASECHK.TRANS64.TRYWAIT P0, [R7+URZ], R4 ;  /* 0x00000004070075a7 */ /* 0x001064000800017f */
[----:B-1----:R-:W-:Y:S05]  /*12ca0*/  @!P0 NANOSLEEP.SYNCS 0x989680 ;  /* 0x009896800000895d */ /* 0x002fea0003900000 */
[----:B------:R-:W1:Y:S02]  /*12cb0*/  @!P0 SYNCS.PHASECHK.TRANS64 P0, [R7+URZ], R4 ;  /* 0x00000004070085a7 */ /* 0x000e64000800007f */
[----:B-1----:R-:W-:Y:S05]  /*12cc0*/  @!P0 BRA `(.L_x_578) ;  /* 0xfffffffc00f08947 */ /* 0x002fea000383ffff */
[----:B------:R-:W-:Y:S05]  /*12cd0*/  BRA `(.L_x_601) ;  /* 0xfffffff400d07947 */ /* 0x000fea000383ffff */
.L_x_579:
[----:B0-----:R0:W1:Y:S02]  /*12ce0*/  SYNCS.PHASECHK.TRANS64.TRYWAIT P0, [R6+URZ], R5 ;  /* 0x00000005060075a7 */ /* 0x001064000800017f */
[----:B-1----:R-:W-:Y:S05]  /*12cf0*/  @!P0 NANOSLEEP.SYNCS 0x989680 ;  /* 0x009896800000895d */ /* 0x002fea0003900000 */
[----:B------:R-:W1:Y:S02]  /*12d00*/  @!P0 SYNCS.PHASECHK.TRANS64 P0, [R6+URZ], R5 ;  /* 0x00000005060085a7 */ /* 0x000e64000800007f */
[----:B-1----:R-:W-:Y:S05]  /*12d10*/  @!P0 BRA `(.L_x_579) ;  /* 0xfffffffc00f08947 */ /* 0x002fea000383ffff */
[----:B------:R-:W-:Y:S05]  /*12d20*/  BRA `(.L_x_602) ;  /* 0xfffffff400e07947 */ /* 0x000fea000383ffff */
.L_x_580:
[----:B0-----:R0:W1:Y:S02]  /*12d30*/  SYNCS.PHASECHK.TRANS64.TRYWAIT P0, [R7+URZ], R4 ;  /* 0x00000004070075a7 */ /* 0x001064000800017f */
[----:B-1----:R-:W-:Y:S05]  /*12d40*/  @!P0 NANOSLEEP.SYNCS 0x989680 ;  /* 0x009896800000895d */ /* 0x002fea0003900000 */
[----:B------:R-:W1:Y:S02]  /*12d50*/  @!P0 SYNCS.PHASECHK.TRANS64 P0, [R7+URZ], R4 ;  /* 0x00000004070085a7 */ /* 0x000e64000800007f */
[----:B-1----:R-:W-:Y:S05]  /*12d60*/  @!P0 BRA `(.L_x_580) ;  /* 0xfffffffc00f08947 */ /* 0x002fea000383ffff */
[----:B------:R-:W-:Y:S05]  /*12d70*/  BRA `(.L_x_603) ;  /* 0xfffffff400f07947 */ /* 0x000fea000383ffff */
.L_x_581:
[----:B0-----:R0:W1:Y:S02]  /*12d80*/  SYNCS.PHASECHK.TRANS64.TRYWAIT P0, [R6+URZ], R5 ;  /* 0x00000005060075a7 */ /* 0x001064000800017f */
[----:B-1----:R-:W-:Y:S05]  /*12d90*/  @!P0 NANOSLEEP.SYNCS 0x989680 ;  /* 0x009896800000895d */ /* 0x002fea0003900000 */
[----:B------:R-:W1:Y:S02]  /*12da0*/  @!P0 SYNCS.PHASECHK.TRANS64 P0, [R6+URZ], R5 ;  /* 0x00000005060085a7 */ /* 0x000e64000800007f */
[----:B-1----:R-:W-:Y:S05]  /*12db0*/  @!P0 BRA `(.L_x_581) ;  /* 0xfffffffc00f08947 */ /* 0x002fea000383ffff */
[----:B------:R-:W-:Y:S05]  /*12dc0*/  BRA `(.L_x_604) ;  /* 0xfffffff800007947 */ /* 0x000fea000383ffff */
.L_x_582:
[----:B0-----:R0:W1:Y:S02]  /*12dd0*/  SYNCS.PHASECHK.TRANS64.TRYWAIT P0, [R7+URZ], R4 ;  /* 0x00000004070075a7 */ /* 0x001064000800017f */
[----:B-1----:R-:W-:Y:S05]  /*12de0*/  @!P0 NANOSLEEP.SYNCS 0x989680 ;  /* 0x009896800000895d */ /* 0x002fea0003900000 */
[----:B------:R-:W1:Y:S02]  /*12df0*/  @!P0 SYNCS.PHASECHK.TRANS64 P0, [R7+URZ], R4 ;  /* 0x00000004070085a7 */ /* 0x000e64000800007f */
[----:B-1----:R-:W-:Y:S05]  /*12e00*/  @!P0 BRA `(.L_x_582) ;  /* 0xfffffffc00f08947 */ /* 0x002fea000383ffff */
[----:B------:R-:W-:Y:S05]  /*12e10*/  BRA `(.L_x_605) ;  /* 0xfffffff800107947 */ /* 0x000fea000383ffff */
.L_x_583:
[----:B0-----:R0:W1:Y:S02]  /*12e20*/  SYNCS.PHASECHK.TRANS64.TRYWAIT P0, [R6+URZ], R5 ;  /* 0x00000005060075a7 */ /* 0x001064000800017f */
[----:B-1----:R-:W-:Y:S05]  /*12e30*/  @!P0 NANOSLEEP.SYNCS 0x989680 ;  /* 0x009896800000895d */ /* 0x002fea0003900000 */
[----:B------:R-:W1:Y:S02]  /*12e40*/  @!P0 SYNCS.PHASECHK.TRANS64 P0, [R6+URZ], R5 ;  /* 0x00000005060085a7 */ /* 0x000e64000800007f */
[----:B-1----:R-:W-:Y:S05]  /*12e50*/  @!P0 BRA `(.L_x_583) ;  /* 0xfffffffc00f08947 */ /* 0x002fea000383ffff */
[----:B------:R-:W-:Y:S05]  /*12e60*/  BRA `(.L_x_606) ;  /* 0xfffffff800207947 */ /* 0x000fea000383ffff */
.L_x_584:
[----:B0-----:R0:W1:Y:S02]  /*12e70*/  SYNCS.PHASECHK.TRANS64.TRYWAIT P0, [R7+URZ], R4 ;  /* 0x00000004070075a7 */ /* 0x001064000800017f */
[----:B-1----:R-:W-:Y:S05]  /*12e80*/  @!P0 NANOSLEEP.SYNCS 0x989680 ;  /* 0x009896800000895d */ /* 0x002fea0003900000 */
[----:B------:R-:W1:Y:S02]  /*12e90*/  @!P0 SYNCS.PHASECHK.TRANS64 P0, [R7+URZ], R4 ;  /* 0x00000004070085a7 */ /* 0x000e64000800007f */
[----:B-1----:R-:W-:Y:S05]  /*12ea0*/  @!P0 BRA `(.L_x_584) ;  /* 0xfffffffc00f08947 */ /* 0x002fea000383ffff */
[----:B------:R-:W-:Y:S05]  /*12eb0*/  BRA `(.L_x_607) ;  /* 0xfffffff800307947 */ /* 0x000fea000383ffff */
.L_x_585:
[----:B-1----:R1:W2:Y:S02]  /*12ec0*/  SYNCS.PHASECHK.TRANS64.TRYWAIT P0, [R6+URZ], R5 ;  /* 0x00000005060075a7 */ /* 0x0022a4000800017f */
[----:B--2---:R-:W-:Y:S05]  /*12ed0*/  @!P0 NANOSLEEP.SYNCS 0x989680 ;  /* 0x009896800000895d */ /* 0x004fea0003900000 */
[----:B------:R-:W2:Y:S02]  /*12ee0*/  @!P0 SYNCS.PHASECHK.TRANS64 P0, [R6+URZ], R5 ;  /* 0x00000005060085a7 */ /* 0x000ea4000800007f */
[----:B--2---:R-:W-:Y:S05]  /*12ef0*/  @!P0 BRA `(.L_x_585) ;  /* 0xfffffffc00f08947 */ /* 0x004fea000383ffff */
[----:B------:R-:W-:Y:S05]  /*12f00*/  BRA `(.L_x_608) ;  /* 0xfffffff800387947 */ /* 0x000fea000383ffff */
.L_x_609:
[----:B------:R-:W-:-:S00]  /*12f10*/  BRA `(.L_x_609) ;  /* 0xfffffffc00fc7947 */ /* 0x000fc0000383ffff */
[----:B------:R-:W-:-:S00]  /*12f20*/  NOP ;  /* 0x0000000000007918 */ /* 0x000fc00000000000 */
        /* <DEDUP_REMOVED lines=13> */
.L_x_610:


//--------------------- .nv.global.init           --------------------------
	.section	.nv.global.init,"aw",@progbits
.nv.global.init:
	.type		$str$22,@object
	.size		$str$22,($str$23 - $str$22)
$str$22:
        /*0000*/ 	.byte	0x6b, 0x5f, 0x74, 0x69, 0x6c, 0x65, 0x5f, 0x63, 0x6f, 0x75, 0x6e, 0x74, 0x20, 0x3e, 0x3d, 0x20
        /*0010*/ 	.byte	0x31, 0x00
	.type		$str$23,@object
	.size		$str$23,(__unnamed_1 - $str$23)
$str$23:
        /*0012*/ 	.byte	0x2f, 0x74, 0x6d, 0x70, 0x2f, 0x63, 0x75, 0x74, 0x6c, 0x61, 0x73, 0x73, 0x5f, 0x73, 0x77, 0x65
        /*0022*/ 	.byte	0x65, 0x70, 0x5f, 0x73, 0x72, 0x63, 0x2f, 0x69, 0x6e, 0x63, 0x6c, 0x75, 0x64, 0x65, 0x2f, 0x63
        /*0032*/ 	.byte	0x75, 0x74, 0x6c, 0x61, 0x73, 0x73, 0x2f, 0x67, 0x65, 0x6d, 0x6d, 0x2f, 0x63, 0x6f, 0x6c, 0x6c
        /*0042*/ 	.byte	0x65, 0x63, 0x74, 0x69, 0x76, 0x65, 0x2f, 0x73, 0x6d, 0x39, 0x30, 0x5f, 0x6d, 0x6d, 0x61, 0x5f
        /*0052*/ 	.byte	0x74, 0x6d, 0x61, 0x5f, 0x67, 0x6d, 0x6d, 0x61, 0x5f, 0x73, 0x73, 0x5f, 0x77, 0x61, 0x72, 0x70
        /*0062*/ 	.byte	0x73, 0x70, 0x65, 0x63, 0x69, 0x61, 0x6c, 0x69, 0x7a, 0x65, 0x64, 0x2e, 0x68, 0x70, 0x70, 0x00
	.type		__unnamed_1,@object
	.size		__unnamed_1,(.L_0 - __unnamed_1)
__unnamed_1:
        /* <DEDUP_REMOVED lines=173> */
        /*0b42*/ 	.byte	0x65, 0x3a, 0x3a, 0x69, 0x64, 0x65, 0x6e, 0x74, 0x69, 0x74, 0x79, 0x5d, 0x00
.L_0:


//--------------------- .nv.shared._ZN7cutlass13device_kernelINS_4gemm6kernel13GemmUniversalIN4cute5tupleIJiiiiEEENS1_10collective13CollectiveMmaINS1_34MainloopSm90TmaGmmaWarpSpecializedILi16ENS5_IJNS4_1CILi2EEENSA_ILi1EEESC_EEENS1_35KernelTmaWarpSpecializedCooperativeEEENS5_IJNSA_ILi192EEENSA_ILi256EEENSA_ILi32EEEEEEaNS5_IJlSC_lEEEaSK_NS4_8TiledMMAINS4_8MMA_AtomIJNS4_4SM904GMMA27MMA_64x256x32_S32S8S8_SS_TNEEEENS4_6LayoutISD_NS5_IJSC_NSA_ILi0EEESS_EEEEENS5_IJNS4_10UnderscoreESV_SV_EEEEENS4_13SM90_TMA_LOADENS4_14ComposedLayoutINS4_7SwizzleILi1ELi4ELi3EEENS4_18smem_ptr_flag_bitsILi8EEENSR_INS5_IJNSA_ILi8EEESI_EEENS5_IJSI_SC_EEEEEEEvNS4_8identityENS4_23SM90_TMA_LOAD_MULTICASTES18_vS19_EENS_8epilogue10collective6detail29Sm90TmaWarpSpecializedAdapterINS1D_15DefaultEpilogueIaSK_SK_NS1C_6thread17LinearCombinationIaLi1EiiLNS1H_9ScaleType4KindE0ELNS_15FloatRoundStyleE2EaEENS1_15EpilogueDefaultEEEEEvvEEEEvNT_6ParamsE --------------------------
	.section	.nv.shared._ZN7cutlass13device_kernelINS_4gemm6kernel13GemmUniversalIN4cute5tupleIJiiiiEEENS1_10collective13CollectiveMmaINS1_34MainloopSm90TmaGmmaWarpSpecializedILi16ENS5_IJNS4_1CILi2EEENSA_ILi1EEESC_EEENS1_35KernelTmaWarpSpecializedCooperativeEEENS5_IJNSA_ILi192EEENSA_ILi256EEENSA_ILi32EEEEEEaNS5_IJlSC_lEEEaSK_NS4_8TiledMMAINS4_8MMA_AtomIJNS4_4SM904GMMA27MMA_64x256x32_S32S8S8_SS_TNEEEENS4_6LayoutISD_NS5_IJSC_NSA_ILi0EEESS_EEEEENS5_IJNS4_10UnderscoreESV_SV_EEEEENS4_13SM90_TMA_LOADENS4_14ComposedLayoutINS4_7SwizzleILi1ELi4ELi3EEENS4_18smem_ptr_flag_bitsILi8EEENSR_INS5_IJNSA_ILi8EEESI_EEENS5_IJSI_SC_EEEEEEEvNS4_8identityENS4_23SM90_TMA_LOAD_MULTICASTES18_vS19_EENS_8epilogue10collective6detail29Sm90TmaWarpSpecializedAdapterINS1D_15DefaultEpilogueIaSK_SK_NS1C_6thread17LinearCombinationIaLi1EiiLNS1H_9ScaleType4KindE0ELNS_15FloatRoundStyleE2EaEENS1_15EpilogueDefaultEEEEEvvEEEEvNT_6ParamsE,"aw",@nobits
	.sectionflags	@""
	.align	16
	.zero		1024


//--------------------- .nv.shared.reserved.0     --------------------------
	.section	.nv.shared.reserved.0,"aw",@nobits
	.weak		__nv_reservedSMEM_offset_0_alias
	.size		__nv_reservedSMEM_offset_0_alias, 0, 0
	.other		__nv_reservedSMEM_offset_0_alias,@"STO_CUDA_RESERVED_SHARED STV_DEFAULT"
__nv_reservedSMEM_offset_0_alias:
	.zero		0


//--------------------- .nv.global                --------------------------
	.section	.nv.global,"aw",@nobits
.nv.global:
	.type		_ZN40_INTERNAL_32da8aa5_4_k_cu_ea1ba0b5_108144cute1_E,@object
	.size		_ZN40_INTERNAL_32da8aa5_4_k_cu_ea1ba0b5_108144cute1_E,(_ZN40_INTERNAL_32da8aa5_4_k_cu_ea1ba0b5_108144cuda3std3__45__cpo6cbeginE - _ZN40_INTERNAL_32da8aa5_4_k_cu_ea1ba0b5_108144cute1_E)
_ZN40_INTERNAL_32da8aa5_4_k_cu_ea1ba0b5_108144cute1_E:
	.zero		1
	.type		_ZN40_INTERNAL_32da8aa5_4_k_cu_ea1ba0b5_108144cuda3std3__45__cpo6cbeginE,@object
	.size		_ZN40_INTERNAL_32da8aa5_4_k_cu_ea1ba0b5_108144cuda3std3__45__cpo6cbeginE,(_ZN40_INTERNAL_32da8aa5_4_k_cu_ea1ba0b5_108144cuda3std3__48in_placeE - _ZN40_INTERNAL_32da8aa5_4_k_cu_ea1ba0b5_108144cuda3std3__45__cpo6cbeginE)
_ZN40_INTERNAL_32da8aa5_4_k_cu_ea1ba0b5_108144cuda3std3__45__cpo6cbeginE:
	.zero		1
	.type		_ZN40_INTERNAL_32da8aa5_4_k_cu_ea1ba0b5_108144cuda3std3__48in_placeE,@object
	.size		_ZN40_INTERNAL_32da8aa5_4_k_cu_ea1ba0b5_108144cuda3std3__48in_placeE,(_ZN40_INTERNAL_32da8aa5_4_k_cu_ea1ba0b5_108144cuda3std6ranges3__45__cpo9iter_moveE - _ZN40_INTERNAL_32da8aa5_4_k_cu_ea1ba0b5_108144cuda3std3__48in_placeE)
_ZN40_INTERNAL_32da8aa5_4_k_cu_ea1ba0b5_108144cuda3std3__48in_placeE:
	.zero		1
	.type		_ZN40_INTERNAL_32da8aa5_4_k_cu_ea1ba0b5_108144cuda3std6ranges3__45__cpo9iter_moveE,@object
	.size		_ZN40_INTERNAL_32da8aa5_4_k_cu_ea1ba0b5_108144cuda3std6ranges3__45__cpo9iter_moveE,(_ZN40_INTERNAL_32da8aa5_4_k_cu_ea1ba0b5_108144cuda3std3__45__cpo5beginE - _ZN40_INTERNAL_32da8aa5_4_k_cu_ea1ba0b5_108144cuda3std6ranges3__45__cpo9iter_moveE)
_ZN40_INTERNAL_32da8aa5_4_k_cu_ea1ba0b5_108144cuda3std6ranges3__45__cpo9iter_moveE:
	.zero		1
	.type		_ZN40_INTERNAL_32da8aa5_4_k_cu_ea1ba0b5_108144cuda3std3__45__cpo5beginE,@object
	.size		_ZN40_INTERNAL_32da8aa5_4_k_cu_ea1ba0b5_108144cuda3std3__45__cpo5beginE,(_ZN40_INTERNAL_32da8aa5_4_k_cu_ea1ba0b5_108144cuda3std3__442_GLOBAL__N__32da8aa5_4_k_cu_ea1ba0b5_108146ignoreE - _ZN40_INTERNAL_32da8aa5_4_k_cu_ea1ba0b5_108144cuda3std3__45__cpo5beginE)
_ZN40_INTERNAL_32da8aa5_4_k_cu_ea1ba0b5_108144cuda3std3__45__cpo5beginE:
	.zero		1
	.type		_ZN40_INTERNAL_32da8aa5_4_k_cu_ea1ba0b5_108144cuda3std3__442_GLOBAL__N__32da8aa5_4_k_cu_ea1ba0b5_108146ignoreE,@object
	.size		_ZN40_INTERNAL_32da8aa5_4_k_cu_ea1ba0b5_108144cuda3std3__442_GLOBAL__N__32da8aa5_4_k_cu_ea1ba0b5_108146ignoreE,(_ZN40_INTERNAL_32da8aa5_4_k_cu_ea1ba0b5_108144cute7productE - _ZN40_INTERNAL_32da8aa5_4_k_cu_ea1ba0b5_108144cuda3std3__442_GLOBAL__N__32da8aa5_4_k_cu_ea1ba0b5_108146ignoreE)
_ZN40_INTERNAL_32da8aa5_4_k_cu_ea1ba0b5_108144cuda3std3__442_GLOBAL__N__32da8aa5_4_k_cu_ea1ba0b5_108146ignoreE:
	.zero		1
	.type		_ZN40_INTERNAL_32da8aa5_4_k_cu_ea1ba0b5_108144cute7productE,@object
	.size		_ZN40_INTERNAL_32da8aa5_4_k_cu_ea1ba0b5_108144cute7productE,(_ZN40_INTERNAL_32da8aa5_4_k_cu_ea1ba0b5_108144cuda3std3__45__cpo3endE - _ZN40_INTERNAL_32da8aa5_4_k_cu_ea1ba0b5_108144cute7productE)
_ZN40_INTERNAL_32da8aa5_4_k_cu_ea1ba0b5_108144cute7productE:
	.zero		1
	.type		_ZN40_INTERNAL_32da8aa5_4_k_cu_ea1ba0b5_108144cuda3std3__45__cpo3endE,@object
	.size		_ZN40_INTERNAL_32da8aa5_4_k_cu_ea1ba0b5_108144cuda3std3__45__cpo3endE,(_ZN40_INTERNAL_32da8aa5_4_k_cu_ea1ba0b5_108144cuda3std3__419piecewise_constructE - _ZN40_INTERNAL_32da8aa5_4_k_cu_ea1ba0b5_108144cuda3std3__45__cpo3endE)
_ZN40_INTERNAL_32da8aa5_4_k_cu_ea1ba0b5_108144cuda3std3__45__cpo3endE:
	.zero		1
	.type		_ZN40_INTERNAL_32da8aa5_4_k_cu_ea1ba0b5_108144cuda3std3__419piecewise_constructE,@object
	.size		_ZN40_INTERNAL_32da8aa5_4_k_cu_ea1ba0b5_108144cuda3std3__419piecewise_constructE,(_ZN40_INTERNAL_32da8aa5_4_k_cu_ea1ba0b5_108144cuda3std3__45__cpo4cendE - _ZN40_INTERNAL_32da8aa5_4_k_cu_ea1ba0b5_108144cuda3std3__419piecewise_constructE)
_ZN40_INTERNAL_32da8aa5_4_k_cu_ea1ba0b5_108144cuda3std3__419piecewise_constructE:
	.zero		1
	.type		_ZN40_INTERNAL_32da8aa5_4_k_cu_ea1ba0b5_108144cuda3std3__45__cpo4cendE,@object
	.size		_ZN40_INTERNAL_32da8aa5_4_k_cu_ea1ba0b5_108144cuda3std3__45__cpo4cendE,(_ZN40_INTERNAL_32da8aa5_4_k_cu_ea1ba0b5_108144cuda3std6ranges3__45__cpo4swapE - _ZN40_INTERNAL_32da8aa5_4_k_cu_ea1ba0b5_108144cuda3std3__45__cpo4cendE)
_ZN40_INTERNAL_32da8aa5_4_k_cu_ea1ba0b5_108144cuda3std3__45__cpo4cendE:
	.zero		1
	.type		_ZN40_INTERNAL_32da8aa5_4_k_cu_ea1ba0b5_108144cuda3std6ranges3__45__cpo4swapE,@object
	.size		_ZN40_INTERNAL_32da8aa5_4_k_cu_ea1ba0b5_108144cuda3std6ranges3__45__cpo4swapE,(.L_8 - _ZN40_INTERNAL_32da8aa5_4_k_cu_ea1ba0b5_108144cuda3std6ranges3__45__cpo4swapE)
_ZN40_INTERNAL_32da8aa5_4_k_cu_ea1ba0b5_108144cuda3std6ranges3__45__cpo4swapE:
	.zero		1
.L_8:


//--------------------- .nv.constant0._ZN7cutlass13device_kernelINS_4gemm6kernel13GemmUniversalIN4cute5tupleIJiiiiEEENS1_10collective13CollectiveMmaINS1_34MainloopSm90TmaGmmaWarpSpecializedILi16ENS5_IJNS4_1CILi2EEENSA_ILi1EEESC_EEENS1_35KernelTmaWarpSpecializedCooperativeEEENS5_IJNSA_ILi192EEENSA_ILi256EEENSA_ILi32EEEEEEaNS5_IJlSC_lEEEaSK_NS4_8TiledMMAINS4_8MMA_AtomIJNS4_4SM904GMMA27MMA_64x256x32_S32S8S8_SS_TNEEEENS4_6LayoutISD_NS5_IJSC_NSA_ILi0EEESS_EEEEENS5_IJNS4_10UnderscoreESV_SV_EEEEENS4_13SM90_TMA_LOADENS4_14ComposedLayoutINS4_7SwizzleILi1ELi4ELi3EEENS4_18smem_ptr_flag_bitsILi8EEENSR_INS5_IJNSA_ILi8EEESI_EEENS5_IJSI_SC_EEEEEEEvNS4_8identityENS4_23SM90_TMA_LOAD_MULTICASTES18_vS19_EENS_8epilogue10collective6detail29Sm90TmaWarpSpecializedAdapterINS1D_15DefaultEpilogueIaSK_SK_NS1C_6thread17LinearCombinationIaLi1EiiLNS1H_9ScaleType4KindE0ELNS_15FloatRoundStyleE2EaEENS1_15EpilogueDefaultEEEEEvvEEEEvNT_6ParamsE --------------------------
	.section	.nv.constant0._ZN7cutlass13device_kernelINS_4gemm6kernel13GemmUniversalIN4cute5tupleIJiiiiEEENS1_10collective13CollectiveMmaINS1_34MainloopSm90TmaGmmaWarpSpecializedILi16ENS5_IJNS4_1CILi2EEENSA_ILi1EEESC_EEENS1_35KernelTmaWarpSpecializedCooperativeEEENS5_IJNSA_ILi192EEENSA_ILi256EEENSA_ILi32EEEEEEaNS5_IJlSC_lEEEaSK_NS4_8TiledMMAINS4_8MMA_AtomIJNS4_4SM904GMMA27MMA_64x256x32_S32S8S8_SS_TNEEEENS4_6LayoutISD_NS5_IJSC_NSA_ILi0EEESS_EEEEENS5_IJNS4_10UnderscoreESV_SV_EEEEENS4_13SM90_TMA_LOADENS4_14ComposedLayoutINS4_7SwizzleILi1ELi4ELi3EEENS4_18smem_ptr_flag_bitsILi8EEENSR_INS5_IJNSA_ILi8EEESI_EEENS5_IJSI_SC_EEEEEEEvNS4_8identityENS4_23SM90_TMA_LOAD_MULTICASTES18_vS19_EENS_8epilogue10collective6detail29Sm90TmaWarpSpecializedAdapterINS1D_15DefaultEpilogueIaSK_SK_NS1C_6thread17LinearCombinationIaLi1EiiLNS1H_9ScaleType4KindE0ELNS_15FloatRoundStyleE2EaEENS1_15EpilogueDefaultEEEEEvvEEEEvNT_6ParamsE,"a",@progbits
	.sectionflags	@""
	.align	4
.nv.constant0._ZN7cutlass13device_kernelINS_4gemm6kernel13GemmUniversalIN4cute5tupleIJiiiiEEENS1_10collective13CollectiveMmaINS1_34MainloopSm90TmaGmmaWarpSpecializedILi16ENS5_IJNS4_1CILi2EEENSA_ILi1EEESC_EEENS1_35KernelTmaWarpSpecializedCooperativeEEENS5_IJNSA_ILi192EEENSA_ILi256EEENSA_ILi32EEEEEEaNS5_IJlSC_lEEEaSK_NS4_8TiledMMAINS4_8MMA_AtomIJNS4_4SM904GMMA27MMA_64x256x32_S32S8S8_SS_TNEEEENS4_6LayoutISD_NS5_IJSC_NSA_ILi0EEESS_EEEEENS5_IJNS4_10UnderscoreESV_SV_EEEEENS4_13SM90_TMA_LOADENS4_14ComposedLayoutINS4_7SwizzleILi1ELi4ELi3EEENS4_18smem_ptr_flag_bitsILi8EEENSR_INS5_IJNSA_ILi8EEESI_EEENS5_IJSI_SC_EEEEEEEvNS4_8identityENS4_23SM90_TMA_LOAD_MULTICASTES18_vS19_EENS_8epilogue10collective6detail29Sm90TmaWarpSpecializedAdapterINS1D_15DefaultEpilogueIaSK_SK_NS1C_6thread17LinearCombinationIaLi1EiiLNS1H_9ScaleType4KindE0ELNS_15FloatRoundStyleE2EaEENS1_15EpilogueDefaultEEEEEvvEEEEvNT_6ParamsE:
	.zero		1664


//--------------------- SYMBOLS --------------------------

	.type		.nv.reservedSmem.offset0,@object
	.size		.nv.reservedSmem.offset0,0x4
	.type		__assertfail,@function
